//
// Generated by NVIDIA NVVM Compiler
//
// Compiler Build ID: CL-36424714
// Cuda compilation tools, release 13.0, V13.0.88
// Based on NVVM 20.0.0
//

.version 9.0
.target sm_100
.address_size 64

	// .globl	_Z20pairHMMForwardKernelPKfPKcS0_S0_PfS3_S3_S3_S3_S3_S3_S3_S3_iiS3_

.visible .entry _Z20pairHMMForwardKernelPKfPKcS0_S0_PfS3_S3_S3_S3_S3_S3_S3_S3_iiS3_(
	.param .u64 .ptr .align 1 _Z20pairHMMForwardKernelPKfPKcS0_S0_PfS3_S3_S3_S3_S3_S3_S3_S3_iiS3__param_0,
	.param .u64 .ptr .align 1 _Z20pairHMMForwardKernelPKfPKcS0_S0_PfS3_S3_S3_S3_S3_S3_S3_S3_iiS3__param_1,
	.param .u64 .ptr .align 1 _Z20pairHMMForwardKernelPKfPKcS0_S0_PfS3_S3_S3_S3_S3_S3_S3_S3_iiS3__param_2,
	.param .u64 .ptr .align 1 _Z20pairHMMForwardKernelPKfPKcS0_S0_PfS3_S3_S3_S3_S3_S3_S3_S3_iiS3__param_3,
	.param .u64 .ptr .align 1 _Z20pairHMMForwardKernelPKfPKcS0_S0_PfS3_S3_S3_S3_S3_S3_S3_S3_iiS3__param_4,
	.param .u64 .ptr .align 1 _Z20pairHMMForwardKernelPKfPKcS0_S0_PfS3_S3_S3_S3_S3_S3_S3_S3_iiS3__param_5,
	.param .u64 .ptr .align 1 _Z20pairHMMForwardKernelPKfPKcS0_S0_PfS3_S3_S3_S3_S3_S3_S3_S3_iiS3__param_6,
	.param .u64 .ptr .align 1 _Z20pairHMMForwardKernelPKfPKcS0_S0_PfS3_S3_S3_S3_S3_S3_S3_S3_iiS3__param_7,
	.param .u64 .ptr .align 1 _Z20pairHMMForwardKernelPKfPKcS0_S0_PfS3_S3_S3_S3_S3_S3_S3_S3_iiS3__param_8,
	.param .u64 .ptr .align 1 _Z20pairHMMForwardKernelPKfPKcS0_S0_PfS3_S3_S3_S3_S3_S3_S3_S3_iiS3__param_9,
	.param .u64 .ptr .align 1 _Z20pairHMMForwardKernelPKfPKcS0_S0_PfS3_S3_S3_S3_S3_S3_S3_S3_iiS3__param_10,
	.param .u64 .ptr .align 1 _Z20pairHMMForwardKernelPKfPKcS0_S0_PfS3_S3_S3_S3_S3_S3_S3_S3_iiS3__param_11,
	.param .u64 .ptr .align 1 _Z20pairHMMForwardKernelPKfPKcS0_S0_PfS3_S3_S3_S3_S3_S3_S3_S3_iiS3__param_12,
	.param .u32 _Z20pairHMMForwardKernelPKfPKcS0_S0_PfS3_S3_S3_S3_S3_S3_S3_S3_iiS3__param_13,
	.param .u32 _Z20pairHMMForwardKernelPKfPKcS0_S0_PfS3_S3_S3_S3_S3_S3_S3_S3_iiS3__param_14,
	.param .u64 .ptr .align 1 _Z20pairHMMForwardKernelPKfPKcS0_S0_PfS3_S3_S3_S3_S3_S3_S3_S3_iiS3__param_15
)
{
	.reg .pred 	%p<122>;
	.reg .b16 	%rs<3>;
	.reg .b32 	%r<169>;
	.reg .b32 	%f<871>;
	.reg .b64 	%rd<58>;

	ld.param.u64 	%rd22, [_Z20pairHMMForwardKernelPKfPKcS0_S0_PfS3_S3_S3_S3_S3_S3_S3_S3_iiS3__param_1];
	ld.param.u64 	%rd31, [_Z20pairHMMForwardKernelPKfPKcS0_S0_PfS3_S3_S3_S3_S3_S3_S3_S3_iiS3__param_2];
	ld.param.u64 	%rd32, [_Z20pairHMMForwardKernelPKfPKcS0_S0_PfS3_S3_S3_S3_S3_S3_S3_S3_iiS3__param_3];
	ld.param.u64 	%rd24, [_Z20pairHMMForwardKernelPKfPKcS0_S0_PfS3_S3_S3_S3_S3_S3_S3_S3_iiS3__param_5];
	ld.param.u64 	%rd25, [_Z20pairHMMForwardKernelPKfPKcS0_S0_PfS3_S3_S3_S3_S3_S3_S3_S3_iiS3__param_6];
	ld.param.u64 	%rd33, [_Z20pairHMMForwardKernelPKfPKcS0_S0_PfS3_S3_S3_S3_S3_S3_S3_S3_iiS3__param_7];
	ld.param.u64 	%rd26, [_Z20pairHMMForwardKernelPKfPKcS0_S0_PfS3_S3_S3_S3_S3_S3_S3_S3_iiS3__param_8];
	ld.param.u64 	%rd27, [_Z20pairHMMForwardKernelPKfPKcS0_S0_PfS3_S3_S3_S3_S3_S3_S3_S3_iiS3__param_9];
	ld.param.u64 	%rd28, [_Z20pairHMMForwardKernelPKfPKcS0_S0_PfS3_S3_S3_S3_S3_S3_S3_S3_iiS3__param_10];
	ld.param.u64 	%rd29, [_Z20pairHMMForwardKernelPKfPKcS0_S0_PfS3_S3_S3_S3_S3_S3_S3_S3_iiS3__param_11];
	ld.param.u64 	%rd30, [_Z20pairHMMForwardKernelPKfPKcS0_S0_PfS3_S3_S3_S3_S3_S3_S3_S3_iiS3__param_12];
	ld.param.u32 	%r12, [_Z20pairHMMForwardKernelPKfPKcS0_S0_PfS3_S3_S3_S3_S3_S3_S3_S3_iiS3__param_13];
	ld.param.u32 	%r13, [_Z20pairHMMForwardKernelPKfPKcS0_S0_PfS3_S3_S3_S3_S3_S3_S3_S3_iiS3__param_14];
	ld.param.u64 	%rd34, [_Z20pairHMMForwardKernelPKfPKcS0_S0_PfS3_S3_S3_S3_S3_S3_S3_S3_iiS3__param_15];
	cvta.to.global.u64 	%rd1, %rd31;
	cvta.to.global.u64 	%rd2, %rd34;
	cvta.to.global.u64 	%rd3, %rd33;
	cvta.to.global.u64 	%rd4, %rd32;
	mov.u32 	%r14, %tid.x;
	mov.u32 	%r15, %ctaid.x;
	mov.u32 	%r1, %ntid.x;
	mad.lo.s32 	%r166, %r15, %r1, %r14;
	setp.gt.s32 	%p1, %r166, %r13;
	@%p1 bra 	$L__BB0_70;
	ld.param.u64 	%rd55, [_Z20pairHMMForwardKernelPKfPKcS0_S0_PfS3_S3_S3_S3_S3_S3_S3_S3_iiS3__param_4];
	ld.param.u64 	%rd54, [_Z20pairHMMForwardKernelPKfPKcS0_S0_PfS3_S3_S3_S3_S3_S3_S3_S3_iiS3__param_0];
	mov.u32 	%r16, %nctaid.x;
	mul.lo.s32 	%r3, %r1, %r16;
	cvta.to.global.u64 	%rd5, %rd22;
	cvta.to.global.u64 	%rd6, %rd55;
	cvta.to.global.u64 	%rd7, %rd24;
	cvta.to.global.u64 	%rd8, %rd25;
	cvta.to.global.u64 	%rd9, %rd26;
	cvta.to.global.u64 	%rd10, %rd27;
	cvta.to.global.u64 	%rd11, %rd28;
	cvta.to.global.u64 	%rd12, %rd29;
	cvta.to.global.u64 	%rd13, %rd30;
	cvta.to.global.u64 	%rd14, %rd54;
$L__BB0_2:
	sub.s32 	%r5, %r13, %r166;
	min.s32 	%r17, %r5, %r166;
	setp.lt.s32 	%p2, %r17, 1;
	max.s32 	%r18, %r5, %r166;
	setp.gt.s32 	%p3, %r18, %r12;
	or.pred  	%p4, %p3, %p2;
	@%p4 bra 	$L__BB0_69;
	add.s32 	%r20, %r166, -1;
	cvt.u64.u32 	%rd35, %r20;
	add.s64 	%rd36, %rd5, %rd35;
	ld.global.u8 	%rs2, [%rd36];
	mov.b32 	%r167, 0;
	setp.eq.s16 	%p5, %rs2, 65;
	@%p5 bra 	$L__BB0_9;
	setp.eq.s16 	%p6, %rs2, 67;
	@%p6 bra 	$L__BB0_7;
	setp.eq.s16 	%p7, %rs2, 71;
	@%p7 bra 	$L__BB0_8;
	setp.eq.s16 	%p8, %rs2, 84;
	selp.b32 	%r167, 3, 4, %p8;
	bra.uni 	$L__BB0_9;
$L__BB0_7:
	mov.b32 	%r167, 1;
	bra.uni 	$L__BB0_9;
$L__BB0_8:
	mov.b32 	%r167, 2;
$L__BB0_9:
	shl.b32 	%r24, %r5, 2;
	add.s32 	%r25, %r24, -4;
	mul.wide.s32 	%rd37, %r25, 4;
	add.s64 	%rd15, %rd14, %rd37;
	mul.wide.u32 	%rd38, %r167, 4;
	add.s64 	%rd57, %rd1, %rd38;
	mov.f32 	%f860, 0fF149F2CA;
	mov.b32 	%r168, 0;
	mov.u64 	%rd56, %rd15;
$L__BB0_10:
	mov.f32 	%f1, %f860;
	ld.global.f32 	%f2, [%rd56];
	setp.leu.f32 	%p9, %f2, 0f00000000;
	@%p9 bra 	$L__BB0_16;
	setp.lt.f32 	%p10, %f2, 0f00800000;
	mul.f32 	%f54, %f2, 0f4B000000;
	selp.f32 	%f55, %f54, %f2, %p10;
	selp.f32 	%f56, 0fC1B80000, 0f00000000, %p10;
	mov.b32 	%r26, %f55;
	add.s32 	%r27, %r26, -1059760811;
	and.b32  	%r28, %r27, -8388608;
	sub.s32 	%r29, %r26, %r28;
	mov.b32 	%f57, %r29;
	cvt.rn.f32.s32 	%f58, %r28;
	fma.rn.f32 	%f59, %f58, 0f34000000, %f56;
	add.f32 	%f60, %f57, 0fBF800000;
	fma.rn.f32 	%f61, %f60, 0fBE055027, 0f3E1039F6;
	fma.rn.f32 	%f62, %f61, %f60, 0fBDF8CDCC;
	fma.rn.f32 	%f63, %f62, %f60, 0f3E0F2955;
	fma.rn.f32 	%f64, %f63, %f60, 0fBE2AD8B9;
	fma.rn.f32 	%f65, %f64, %f60, 0f3E4CED0B;
	fma.rn.f32 	%f66, %f65, %f60, 0fBE7FFF22;
	fma.rn.f32 	%f67, %f66, %f60, 0f3EAAAA78;
	fma.rn.f32 	%f68, %f67, %f60, 0fBF000000;
	mul.f32 	%f69, %f60, %f68;
	fma.rn.f32 	%f70, %f69, %f60, %f60;
	fma.rn.f32 	%f71, %f59, 0f3F317218, %f70;
	setp.gt.u32 	%p11, %r26, 2139095039;
	fma.rn.f32 	%f72, %f55, 0f7F800000, 0f7F800000;
	selp.f32 	%f73, %f72, %f71, %p11;
	setp.eq.f32 	%p12, %f55, 0f00000000;
	selp.f32 	%f74, 0fFF800000, %f73, %p12;
	ld.global.f32 	%f75, [%rd57];
	add.f32 	%f3, %f75, %f74;
	setp.eq.f32 	%p13, %f1, 0fF149F2CA;
	mov.f32 	%f860, %f3;
	@%p13 bra 	$L__BB0_16;
	setp.eq.f32 	%p14, %f3, 0fF149F2CA;
	mov.f32 	%f860, %f1;
	@%p14 bra 	$L__BB0_16;
	setp.leu.f32 	%p15, %f1, %f3;
	@%p15 bra 	$L__BB0_15;
	sub.f32 	%f110, %f3, %f1;
	fma.rn.f32 	%f111, %f110, 0f3BBB989D, 0f3F000000;
	cvt.sat.f32.f32 	%f112, %f111;
	mov.f32 	%f113, 0f4B400001;
	mov.f32 	%f114, 0f437C0000;
	fma.rm.f32 	%f115, %f112, %f114, %f113;
	add.f32 	%f116, %f115, 0fCB40007F;
	neg.f32 	%f117, %f116;
	fma.rn.f32 	%f118, %f110, 0f3FB8AA3B, %f117;
	fma.rn.f32 	%f119, %f110, 0f32A57060, %f118;
	mov.b32 	%r36, %f115;
	shl.b32 	%r37, %r36, 23;
	mov.b32 	%f120, %r37;
	ex2.approx.ftz.f32 	%f121, %f119;
	fma.rn.f32 	%f122, %f121, %f120, 0f3F800000;
	setp.lt.f32 	%p19, %f122, 0f00800000;
	mul.f32 	%f123, %f122, 0f4B000000;
	selp.f32 	%f124, %f123, %f122, %p19;
	selp.f32 	%f125, 0fC1B80000, 0f00000000, %p19;
	mov.b32 	%r38, %f124;
	add.s32 	%r39, %r38, -1059760811;
	and.b32  	%r40, %r39, -8388608;
	sub.s32 	%r41, %r38, %r40;
	mov.b32 	%f126, %r41;
	cvt.rn.f32.s32 	%f127, %r40;
	fma.rn.f32 	%f128, %f127, 0f34000000, %f125;
	add.f32 	%f129, %f126, 0fBF800000;
	fma.rn.f32 	%f130, %f129, 0fBE055027, 0f3E1039F6;
	fma.rn.f32 	%f131, %f130, %f129, 0fBDF8CDCC;
	fma.rn.f32 	%f132, %f131, %f129, 0f3E0F2955;
	fma.rn.f32 	%f133, %f132, %f129, 0fBE2AD8B9;
	fma.rn.f32 	%f134, %f133, %f129, 0f3E4CED0B;
	fma.rn.f32 	%f135, %f134, %f129, 0fBE7FFF22;
	fma.rn.f32 	%f136, %f135, %f129, 0f3EAAAA78;
	fma.rn.f32 	%f137, %f136, %f129, 0fBF000000;
	mul.f32 	%f138, %f129, %f137;
	fma.rn.f32 	%f139, %f138, %f129, %f129;
	fma.rn.f32 	%f140, %f128, 0f3F317218, %f139;
	setp.gt.u32 	%p20, %r38, 2139095039;
	fma.rn.f32 	%f141, %f124, 0f7F800000, 0f7F800000;
	selp.f32 	%f142, %f141, %f140, %p20;
	setp.eq.f32 	%p21, %f124, 0f00000000;
	selp.f32 	%f143, 0fFF800000, %f142, %p21;
	add.f32 	%f860, %f1, %f143;
	bra.uni 	$L__BB0_16;
$L__BB0_15:
	sub.f32 	%f76, %f1, %f3;
	fma.rn.f32 	%f77, %f76, 0f3BBB989D, 0f3F000000;
	cvt.sat.f32.f32 	%f78, %f77;
	mov.f32 	%f79, 0f4B400001;
	mov.f32 	%f80, 0f437C0000;
	fma.rm.f32 	%f81, %f78, %f80, %f79;
	add.f32 	%f82, %f81, 0fCB40007F;
	neg.f32 	%f83, %f82;
	fma.rn.f32 	%f84, %f76, 0f3FB8AA3B, %f83;
	fma.rn.f32 	%f85, %f76, 0f32A57060, %f84;
	mov.b32 	%r30, %f81;
	shl.b32 	%r31, %r30, 23;
	mov.b32 	%f86, %r31;
	ex2.approx.ftz.f32 	%f87, %f85;
	fma.rn.f32 	%f88, %f87, %f86, 0f3F800000;
	setp.lt.f32 	%p16, %f88, 0f00800000;
	mul.f32 	%f89, %f88, 0f4B000000;
	selp.f32 	%f90, %f89, %f88, %p16;
	selp.f32 	%f91, 0fC1B80000, 0f00000000, %p16;
	mov.b32 	%r32, %f90;
	add.s32 	%r33, %r32, -1059760811;
	and.b32  	%r34, %r33, -8388608;
	sub.s32 	%r35, %r32, %r34;
	mov.b32 	%f92, %r35;
	cvt.rn.f32.s32 	%f93, %r34;
	fma.rn.f32 	%f94, %f93, 0f34000000, %f91;
	add.f32 	%f95, %f92, 0fBF800000;
	fma.rn.f32 	%f96, %f95, 0fBE055027, 0f3E1039F6;
	fma.rn.f32 	%f97, %f96, %f95, 0fBDF8CDCC;
	fma.rn.f32 	%f98, %f97, %f95, 0f3E0F2955;
	fma.rn.f32 	%f99, %f98, %f95, 0fBE2AD8B9;
	fma.rn.f32 	%f100, %f99, %f95, 0f3E4CED0B;
	fma.rn.f32 	%f101, %f100, %f95, 0fBE7FFF22;
	fma.rn.f32 	%f102, %f101, %f95, 0f3EAAAA78;
	fma.rn.f32 	%f103, %f102, %f95, 0fBF000000;
	mul.f32 	%f104, %f95, %f103;
	fma.rn.f32 	%f105, %f104, %f95, %f95;
	fma.rn.f32 	%f106, %f94, 0f3F317218, %f105;
	setp.gt.u32 	%p17, %r32, 2139095039;
	fma.rn.f32 	%f107, %f90, 0f7F800000, 0f7F800000;
	selp.f32 	%f108, %f107, %f106, %p17;
	setp.eq.f32 	%p18, %f90, 0f00000000;
	selp.f32 	%f109, 0fFF800000, %f108, %p18;
	add.f32 	%f860, %f3, %f109;
$L__BB0_16:
	add.s32 	%r168, %r168, 1;
	add.s64 	%rd57, %rd57, 20;
	add.s64 	%rd56, %rd56, 4;
	setp.ne.s32 	%p22, %r168, 4;
	@%p22 bra 	$L__BB0_10;
	ld.global.f32 	%f7, [%rd15];
	setp.leu.f32 	%p23, %f7, 0f00000000;
	mov.f32 	%f861, 0fF149F2CA;
	@%p23 bra 	$L__BB0_19;
	setp.lt.f32 	%p24, %f7, 0f00800000;
	mul.f32 	%f145, %f7, 0f4B000000;
	selp.f32 	%f146, %f145, %f7, %p24;
	selp.f32 	%f147, 0fC1B80000, 0f00000000, %p24;
	mov.b32 	%r42, %f146;
	add.s32 	%r43, %r42, -1059760811;
	and.b32  	%r44, %r43, -8388608;
	sub.s32 	%r45, %r42, %r44;
	mov.b32 	%f148, %r45;
	cvt.rn.f32.s32 	%f149, %r44;
	fma.rn.f32 	%f150, %f149, 0f34000000, %f147;
	add.f32 	%f151, %f148, 0fBF800000;
	fma.rn.f32 	%f152, %f151, 0fBE055027, 0f3E1039F6;
	fma.rn.f32 	%f153, %f152, %f151, 0fBDF8CDCC;
	fma.rn.f32 	%f154, %f153, %f151, 0f3E0F2955;
	fma.rn.f32 	%f155, %f154, %f151, 0fBE2AD8B9;
	fma.rn.f32 	%f156, %f155, %f151, 0f3E4CED0B;
	fma.rn.f32 	%f157, %f156, %f151, 0fBE7FFF22;
	fma.rn.f32 	%f158, %f157, %f151, 0f3EAAAA78;
	fma.rn.f32 	%f159, %f158, %f151, 0fBF000000;
	mul.f32 	%f160, %f151, %f159;
	fma.rn.f32 	%f161, %f160, %f151, %f151;
	fma.rn.f32 	%f162, %f150, 0f3F317218, %f161;
	setp.gt.u32 	%p25, %r42, 2139095039;
	fma.rn.f32 	%f163, %f146, 0f7F800000, 0f7F800000;
	selp.f32 	%f164, %f163, %f162, %p25;
	setp.eq.f32 	%p26, %f146, 0f00000000;
	selp.f32 	%f165, 0fFF800000, %f164, %p26;
	ld.global.f32 	%f166, [%rd1+116];
	add.f32 	%f861, %f166, %f165;
$L__BB0_19:
	ld.global.f32 	%f10, [%rd15+4];
	setp.leu.f32 	%p27, %f10, 0f00000000;
	mov.f32 	%f862, %f861;
	@%p27 bra 	$L__BB0_25;
	setp.lt.f32 	%p28, %f10, 0f00800000;
	mul.f32 	%f167, %f10, 0f4B000000;
	selp.f32 	%f168, %f167, %f10, %p28;
	selp.f32 	%f169, 0fC1B80000, 0f00000000, %p28;
	mov.b32 	%r46, %f168;
	add.s32 	%r47, %r46, -1059760811;
	and.b32  	%r48, %r47, -8388608;
	sub.s32 	%r49, %r46, %r48;
	mov.b32 	%f170, %r49;
	cvt.rn.f32.s32 	%f171, %r48;
	fma.rn.f32 	%f172, %f171, 0f34000000, %f169;
	add.f32 	%f173, %f170, 0fBF800000;
	fma.rn.f32 	%f174, %f173, 0fBE055027, 0f3E1039F6;
	fma.rn.f32 	%f175, %f174, %f173, 0fBDF8CDCC;
	fma.rn.f32 	%f176, %f175, %f173, 0f3E0F2955;
	fma.rn.f32 	%f177, %f176, %f173, 0fBE2AD8B9;
	fma.rn.f32 	%f178, %f177, %f173, 0f3E4CED0B;
	fma.rn.f32 	%f179, %f178, %f173, 0fBE7FFF22;
	fma.rn.f32 	%f180, %f179, %f173, 0f3EAAAA78;
	fma.rn.f32 	%f181, %f180, %f173, 0fBF000000;
	mul.f32 	%f182, %f173, %f181;
	fma.rn.f32 	%f183, %f182, %f173, %f173;
	fma.rn.f32 	%f184, %f172, 0f3F317218, %f183;
	setp.gt.u32 	%p29, %r46, 2139095039;
	fma.rn.f32 	%f185, %f168, 0f7F800000, 0f7F800000;
	selp.f32 	%f186, %f185, %f184, %p29;
	setp.eq.f32 	%p30, %f168, 0f00000000;
	selp.f32 	%f187, 0fFF800000, %f186, %p30;
	ld.global.f32 	%f188, [%rd1+136];
	add.f32 	%f11, %f188, %f187;
	setp.eq.f32 	%p31, %f861, 0fF149F2CA;
	mov.f32 	%f862, %f11;
	@%p31 bra 	$L__BB0_25;
	setp.eq.f32 	%p32, %f11, 0fF149F2CA;
	mov.f32 	%f862, %f861;
	@%p32 bra 	$L__BB0_25;
	setp.gt.f32 	%p33, %f861, %f11;
	@%p33 bra 	$L__BB0_24;
	sub.f32 	%f189, %f861, %f11;
	fma.rn.f32 	%f190, %f189, 0f3BBB989D, 0f3F000000;
	cvt.sat.f32.f32 	%f191, %f190;
	mov.f32 	%f192, 0f4B400001;
	mov.f32 	%f193, 0f437C0000;
	fma.rm.f32 	%f194, %f191, %f193, %f192;
	add.f32 	%f195, %f194, 0fCB40007F;
	neg.f32 	%f196, %f195;
	fma.rn.f32 	%f197, %f189, 0f3FB8AA3B, %f196;
	fma.rn.f32 	%f198, %f189, 0f32A57060, %f197;
	mov.b32 	%r50, %f194;
	shl.b32 	%r51, %r50, 23;
	mov.b32 	%f199, %r51;
	ex2.approx.ftz.f32 	%f200, %f198;
	fma.rn.f32 	%f201, %f200, %f199, 0f3F800000;
	setp.lt.f32 	%p34, %f201, 0f00800000;
	mul.f32 	%f202, %f201, 0f4B000000;
	selp.f32 	%f203, %f202, %f201, %p34;
	selp.f32 	%f204, 0fC1B80000, 0f00000000, %p34;
	mov.b32 	%r52, %f203;
	add.s32 	%r53, %r52, -1059760811;
	and.b32  	%r54, %r53, -8388608;
	sub.s32 	%r55, %r52, %r54;
	mov.b32 	%f205, %r55;
	cvt.rn.f32.s32 	%f206, %r54;
	fma.rn.f32 	%f207, %f206, 0f34000000, %f204;
	add.f32 	%f208, %f205, 0fBF800000;
	fma.rn.f32 	%f209, %f208, 0fBE055027, 0f3E1039F6;
	fma.rn.f32 	%f210, %f209, %f208, 0fBDF8CDCC;
	fma.rn.f32 	%f211, %f210, %f208, 0f3E0F2955;
	fma.rn.f32 	%f212, %f211, %f208, 0fBE2AD8B9;
	fma.rn.f32 	%f213, %f212, %f208, 0f3E4CED0B;
	fma.rn.f32 	%f214, %f213, %f208, 0fBE7FFF22;
	fma.rn.f32 	%f215, %f214, %f208, 0f3EAAAA78;
	fma.rn.f32 	%f216, %f215, %f208, 0fBF000000;
	mul.f32 	%f217, %f208, %f216;
	fma.rn.f32 	%f218, %f217, %f208, %f208;
	fma.rn.f32 	%f219, %f207, 0f3F317218, %f218;
	setp.gt.u32 	%p35, %r52, 2139095039;
	fma.rn.f32 	%f220, %f203, 0f7F800000, 0f7F800000;
	selp.f32 	%f221, %f220, %f219, %p35;
	setp.eq.f32 	%p36, %f203, 0f00000000;
	selp.f32 	%f222, 0fFF800000, %f221, %p36;
	add.f32 	%f862, %f11, %f222;
	bra.uni 	$L__BB0_25;
$L__BB0_24:
	sub.f32 	%f223, %f11, %f861;
	fma.rn.f32 	%f224, %f223, 0f3BBB989D, 0f3F000000;
	cvt.sat.f32.f32 	%f225, %f224;
	mov.f32 	%f226, 0f4B400001;
	mov.f32 	%f227, 0f437C0000;
	fma.rm.f32 	%f228, %f225, %f227, %f226;
	add.f32 	%f229, %f228, 0fCB40007F;
	neg.f32 	%f230, %f229;
	fma.rn.f32 	%f231, %f223, 0f3FB8AA3B, %f230;
	fma.rn.f32 	%f232, %f223, 0f32A57060, %f231;
	mov.b32 	%r56, %f228;
	shl.b32 	%r57, %r56, 23;
	mov.b32 	%f233, %r57;
	ex2.approx.ftz.f32 	%f234, %f232;
	fma.rn.f32 	%f235, %f234, %f233, 0f3F800000;
	setp.lt.f32 	%p37, %f235, 0f00800000;
	mul.f32 	%f236, %f235, 0f4B000000;
	selp.f32 	%f237, %f236, %f235, %p37;
	selp.f32 	%f238, 0fC1B80000, 0f00000000, %p37;
	mov.b32 	%r58, %f237;
	add.s32 	%r59, %r58, -1059760811;
	and.b32  	%r60, %r59, -8388608;
	sub.s32 	%r61, %r58, %r60;
	mov.b32 	%f239, %r61;
	cvt.rn.f32.s32 	%f240, %r60;
	fma.rn.f32 	%f241, %f240, 0f34000000, %f238;
	add.f32 	%f242, %f239, 0fBF800000;
	fma.rn.f32 	%f243, %f242, 0fBE055027, 0f3E1039F6;
	fma.rn.f32 	%f244, %f243, %f242, 0fBDF8CDCC;
	fma.rn.f32 	%f245, %f244, %f242, 0f3E0F2955;
	fma.rn.f32 	%f246, %f245, %f242, 0fBE2AD8B9;
	fma.rn.f32 	%f247, %f246, %f242, 0f3E4CED0B;
	fma.rn.f32 	%f248, %f247, %f242, 0fBE7FFF22;
	fma.rn.f32 	%f249, %f248, %f242, 0f3EAAAA78;
	fma.rn.f32 	%f250, %f249, %f242, 0fBF000000;
	mul.f32 	%f251, %f242, %f250;
	fma.rn.f32 	%f252, %f251, %f242, %f242;
	fma.rn.f32 	%f253, %f241, 0f3F317218, %f252;
	setp.gt.u32 	%p38, %r58, 2139095039;
	fma.rn.f32 	%f254, %f237, 0f7F800000, 0f7F800000;
	selp.f32 	%f255, %f254, %f253, %p38;
	setp.eq.f32 	%p39, %f237, 0f00000000;
	selp.f32 	%f256, 0fFF800000, %f255, %p39;
	add.f32 	%f862, %f861, %f256;
$L__BB0_25:
	ld.global.f32 	%f15, [%rd15+8];
	setp.leu.f32 	%p40, %f15, 0f00000000;
	mov.f32 	%f863, %f862;
	@%p40 bra 	$L__BB0_31;
	setp.lt.f32 	%p41, %f15, 0f00800000;
	mul.f32 	%f257, %f15, 0f4B000000;
	selp.f32 	%f258, %f257, %f15, %p41;
	selp.f32 	%f259, 0fC1B80000, 0f00000000, %p41;
	mov.b32 	%r62, %f258;
	add.s32 	%r63, %r62, -1059760811;
	and.b32  	%r64, %r63, -8388608;
	sub.s32 	%r65, %r62, %r64;
	mov.b32 	%f260, %r65;
	cvt.rn.f32.s32 	%f261, %r64;
	fma.rn.f32 	%f262, %f261, 0f34000000, %f259;
	add.f32 	%f263, %f260, 0fBF800000;
	fma.rn.f32 	%f264, %f263, 0fBE055027, 0f3E1039F6;
	fma.rn.f32 	%f265, %f264, %f263, 0fBDF8CDCC;
	fma.rn.f32 	%f266, %f265, %f263, 0f3E0F2955;
	fma.rn.f32 	%f267, %f266, %f263, 0fBE2AD8B9;
	fma.rn.f32 	%f268, %f267, %f263, 0f3E4CED0B;
	fma.rn.f32 	%f269, %f268, %f263, 0fBE7FFF22;
	fma.rn.f32 	%f270, %f269, %f263, 0f3EAAAA78;
	fma.rn.f32 	%f271, %f270, %f263, 0fBF000000;
	mul.f32 	%f272, %f263, %f271;
	fma.rn.f32 	%f273, %f272, %f263, %f263;
	fma.rn.f32 	%f274, %f262, 0f3F317218, %f273;
	setp.gt.u32 	%p42, %r62, 2139095039;
	fma.rn.f32 	%f275, %f258, 0f7F800000, 0f7F800000;
	selp.f32 	%f276, %f275, %f274, %p42;
	setp.eq.f32 	%p43, %f258, 0f00000000;
	selp.f32 	%f277, 0fFF800000, %f276, %p43;
	ld.global.f32 	%f278, [%rd1+156];
	add.f32 	%f16, %f278, %f277;
	setp.eq.f32 	%p44, %f862, 0fF149F2CA;
	mov.f32 	%f863, %f16;
	@%p44 bra 	$L__BB0_31;
	setp.eq.f32 	%p45, %f16, 0fF149F2CA;
	mov.f32 	%f863, %f862;
	@%p45 bra 	$L__BB0_31;
	setp.gt.f32 	%p46, %f862, %f16;
	@%p46 bra 	$L__BB0_30;
	sub.f32 	%f279, %f862, %f16;
	fma.rn.f32 	%f280, %f279, 0f3BBB989D, 0f3F000000;
	cvt.sat.f32.f32 	%f281, %f280;
	mov.f32 	%f282, 0f4B400001;
	mov.f32 	%f283, 0f437C0000;
	fma.rm.f32 	%f284, %f281, %f283, %f282;
	add.f32 	%f285, %f284, 0fCB40007F;
	neg.f32 	%f286, %f285;
	fma.rn.f32 	%f287, %f279, 0f3FB8AA3B, %f286;
	fma.rn.f32 	%f288, %f279, 0f32A57060, %f287;
	mov.b32 	%r66, %f284;
	shl.b32 	%r67, %r66, 23;
	mov.b32 	%f289, %r67;
	ex2.approx.ftz.f32 	%f290, %f288;
	fma.rn.f32 	%f291, %f290, %f289, 0f3F800000;
	setp.lt.f32 	%p47, %f291, 0f00800000;
	mul.f32 	%f292, %f291, 0f4B000000;
	selp.f32 	%f293, %f292, %f291, %p47;
	selp.f32 	%f294, 0fC1B80000, 0f00000000, %p47;
	mov.b32 	%r68, %f293;
	add.s32 	%r69, %r68, -1059760811;
	and.b32  	%r70, %r69, -8388608;
	sub.s32 	%r71, %r68, %r70;
	mov.b32 	%f295, %r71;
	cvt.rn.f32.s32 	%f296, %r70;
	fma.rn.f32 	%f297, %f296, 0f34000000, %f294;
	add.f32 	%f298, %f295, 0fBF800000;
	fma.rn.f32 	%f299, %f298, 0fBE055027, 0f3E1039F6;
	fma.rn.f32 	%f300, %f299, %f298, 0fBDF8CDCC;
	fma.rn.f32 	%f301, %f300, %f298, 0f3E0F2955;
	fma.rn.f32 	%f302, %f301, %f298, 0fBE2AD8B9;
	fma.rn.f32 	%f303, %f302, %f298, 0f3E4CED0B;
	fma.rn.f32 	%f304, %f303, %f298, 0fBE7FFF22;
	fma.rn.f32 	%f305, %f304, %f298, 0f3EAAAA78;
	fma.rn.f32 	%f306, %f305, %f298, 0fBF000000;
	mul.f32 	%f307, %f298, %f306;
	fma.rn.f32 	%f308, %f307, %f298, %f298;
	fma.rn.f32 	%f309, %f297, 0f3F317218, %f308;
	setp.gt.u32 	%p48, %r68, 2139095039;
	fma.rn.f32 	%f310, %f293, 0f7F800000, 0f7F800000;
	selp.f32 	%f311, %f310, %f309, %p48;
	setp.eq.f32 	%p49, %f293, 0f00000000;
	selp.f32 	%f312, 0fFF800000, %f311, %p49;
	add.f32 	%f863, %f16, %f312;
	bra.uni 	$L__BB0_31;
$L__BB0_30:
	sub.f32 	%f313, %f16, %f862;
	fma.rn.f32 	%f314, %f313, 0f3BBB989D, 0f3F000000;
	cvt.sat.f32.f32 	%f315, %f314;
	mov.f32 	%f316, 0f4B400001;
	mov.f32 	%f317, 0f437C0000;
	fma.rm.f32 	%f318, %f315, %f317, %f316;
	add.f32 	%f319, %f318, 0fCB40007F;
	neg.f32 	%f320, %f319;
	fma.rn.f32 	%f321, %f313, 0f3FB8AA3B, %f320;
	fma.rn.f32 	%f322, %f313, 0f32A57060, %f321;
	mov.b32 	%r72, %f318;
	shl.b32 	%r73, %r72, 23;
	mov.b32 	%f323, %r73;
	ex2.approx.ftz.f32 	%f324, %f322;
	fma.rn.f32 	%f325, %f324, %f323, 0f3F800000;
	setp.lt.f32 	%p50, %f325, 0f00800000;
	mul.f32 	%f326, %f325, 0f4B000000;
	selp.f32 	%f327, %f326, %f325, %p50;
	selp.f32 	%f328, 0fC1B80000, 0f00000000, %p50;
	mov.b32 	%r74, %f327;
	add.s32 	%r75, %r74, -1059760811;
	and.b32  	%r76, %r75, -8388608;
	sub.s32 	%r77, %r74, %r76;
	mov.b32 	%f329, %r77;
	cvt.rn.f32.s32 	%f330, %r76;
	fma.rn.f32 	%f331, %f330, 0f34000000, %f328;
	add.f32 	%f332, %f329, 0fBF800000;
	fma.rn.f32 	%f333, %f332, 0fBE055027, 0f3E1039F6;
	fma.rn.f32 	%f334, %f333, %f332, 0fBDF8CDCC;
	fma.rn.f32 	%f335, %f334, %f332, 0f3E0F2955;
	fma.rn.f32 	%f336, %f335, %f332, 0fBE2AD8B9;
	fma.rn.f32 	%f337, %f336, %f332, 0f3E4CED0B;
	fma.rn.f32 	%f338, %f337, %f332, 0fBE7FFF22;
	fma.rn.f32 	%f339, %f338, %f332, 0f3EAAAA78;
	fma.rn.f32 	%f340, %f339, %f332, 0fBF000000;
	mul.f32 	%f341, %f332, %f340;
	fma.rn.f32 	%f342, %f341, %f332, %f332;
	fma.rn.f32 	%f343, %f331, 0f3F317218, %f342;
	setp.gt.u32 	%p51, %r74, 2139095039;
	fma.rn.f32 	%f344, %f327, 0f7F800000, 0f7F800000;
	selp.f32 	%f345, %f344, %f343, %p51;
	setp.eq.f32 	%p52, %f327, 0f00000000;
	selp.f32 	%f346, 0fFF800000, %f345, %p52;
	add.f32 	%f863, %f862, %f346;
$L__BB0_31:
	ld.global.f32 	%f20, [%rd15+12];
	setp.leu.f32 	%p53, %f20, 0f00000000;
	mov.f32 	%f864, %f863;
	@%p53 bra 	$L__BB0_37;
	setp.lt.f32 	%p54, %f20, 0f00800000;
	mul.f32 	%f347, %f20, 0f4B000000;
	selp.f32 	%f348, %f347, %f20, %p54;
	selp.f32 	%f349, 0fC1B80000, 0f00000000, %p54;
	mov.b32 	%r78, %f348;
	add.s32 	%r79, %r78, -1059760811;
	and.b32  	%r80, %r79, -8388608;
	sub.s32 	%r81, %r78, %r80;
	mov.b32 	%f350, %r81;
	cvt.rn.f32.s32 	%f351, %r80;
	fma.rn.f32 	%f352, %f351, 0f34000000, %f349;
	add.f32 	%f353, %f350, 0fBF800000;
	fma.rn.f32 	%f354, %f353, 0fBE055027, 0f3E1039F6;
	fma.rn.f32 	%f355, %f354, %f353, 0fBDF8CDCC;
	fma.rn.f32 	%f356, %f355, %f353, 0f3E0F2955;
	fma.rn.f32 	%f357, %f356, %f353, 0fBE2AD8B9;
	fma.rn.f32 	%f358, %f357, %f353, 0f3E4CED0B;
	fma.rn.f32 	%f359, %f358, %f353, 0fBE7FFF22;
	fma.rn.f32 	%f360, %f359, %f353, 0f3EAAAA78;
	fma.rn.f32 	%f361, %f360, %f353, 0fBF000000;
	mul.f32 	%f362, %f353, %f361;
	fma.rn.f32 	%f363, %f362, %f353, %f353;
	fma.rn.f32 	%f364, %f352, 0f3F317218, %f363;
	setp.gt.u32 	%p55, %r78, 2139095039;
	fma.rn.f32 	%f365, %f348, 0f7F800000, 0f7F800000;
	selp.f32 	%f366, %f365, %f364, %p55;
	setp.eq.f32 	%p56, %f348, 0f00000000;
	selp.f32 	%f367, 0fFF800000, %f366, %p56;
	ld.global.f32 	%f368, [%rd1+176];
	add.f32 	%f21, %f368, %f367;
	setp.eq.f32 	%p57, %f863, 0fF149F2CA;
	mov.f32 	%f864, %f21;
	@%p57 bra 	$L__BB0_37;
	setp.eq.f32 	%p58, %f21, 0fF149F2CA;
	mov.f32 	%f864, %f863;
	@%p58 bra 	$L__BB0_37;
	setp.gt.f32 	%p59, %f863, %f21;
	@%p59 bra 	$L__BB0_36;
	sub.f32 	%f369, %f863, %f21;
	fma.rn.f32 	%f370, %f369, 0f3BBB989D, 0f3F000000;
	cvt.sat.f32.f32 	%f371, %f370;
	mov.f32 	%f372, 0f4B400001;
	mov.f32 	%f373, 0f437C0000;
	fma.rm.f32 	%f374, %f371, %f373, %f372;
	add.f32 	%f375, %f374, 0fCB40007F;
	neg.f32 	%f376, %f375;
	fma.rn.f32 	%f377, %f369, 0f3FB8AA3B, %f376;
	fma.rn.f32 	%f378, %f369, 0f32A57060, %f377;
	mov.b32 	%r82, %f374;
	shl.b32 	%r83, %r82, 23;
	mov.b32 	%f379, %r83;
	ex2.approx.ftz.f32 	%f380, %f378;
	fma.rn.f32 	%f381, %f380, %f379, 0f3F800000;
	setp.lt.f32 	%p60, %f381, 0f00800000;
	mul.f32 	%f382, %f381, 0f4B000000;
	selp.f32 	%f383, %f382, %f381, %p60;
	selp.f32 	%f384, 0fC1B80000, 0f00000000, %p60;
	mov.b32 	%r84, %f383;
	add.s32 	%r85, %r84, -1059760811;
	and.b32  	%r86, %r85, -8388608;
	sub.s32 	%r87, %r84, %r86;
	mov.b32 	%f385, %r87;
	cvt.rn.f32.s32 	%f386, %r86;
	fma.rn.f32 	%f387, %f386, 0f34000000, %f384;
	add.f32 	%f388, %f385, 0fBF800000;
	fma.rn.f32 	%f389, %f388, 0fBE055027, 0f3E1039F6;
	fma.rn.f32 	%f390, %f389, %f388, 0fBDF8CDCC;
	fma.rn.f32 	%f391, %f390, %f388, 0f3E0F2955;
	fma.rn.f32 	%f392, %f391, %f388, 0fBE2AD8B9;
	fma.rn.f32 	%f393, %f392, %f388, 0f3E4CED0B;
	fma.rn.f32 	%f394, %f393, %f388, 0fBE7FFF22;
	fma.rn.f32 	%f395, %f394, %f388, 0f3EAAAA78;
	fma.rn.f32 	%f396, %f395, %f388, 0fBF000000;
	mul.f32 	%f397, %f388, %f396;
	fma.rn.f32 	%f398, %f397, %f388, %f388;
	fma.rn.f32 	%f399, %f387, 0f3F317218, %f398;
	setp.gt.u32 	%p61, %r84, 2139095039;
	fma.rn.f32 	%f400, %f383, 0f7F800000, 0f7F800000;
	selp.f32 	%f401, %f400, %f399, %p61;
	setp.eq.f32 	%p62, %f383, 0f00000000;
	selp.f32 	%f402, 0fFF800000, %f401, %p62;
	add.f32 	%f864, %f21, %f402;
	bra.uni 	$L__BB0_37;
$L__BB0_36:
	sub.f32 	%f403, %f21, %f863;
	fma.rn.f32 	%f404, %f403, 0f3BBB989D, 0f3F000000;
	cvt.sat.f32.f32 	%f405, %f404;
	mov.f32 	%f406, 0f4B400001;
	mov.f32 	%f407, 0f437C0000;
	fma.rm.f32 	%f408, %f405, %f407, %f406;
	add.f32 	%f409, %f408, 0fCB40007F;
	neg.f32 	%f410, %f409;
	fma.rn.f32 	%f411, %f403, 0f3FB8AA3B, %f410;
	fma.rn.f32 	%f412, %f403, 0f32A57060, %f411;
	mov.b32 	%r88, %f408;
	shl.b32 	%r89, %r88, 23;
	mov.b32 	%f413, %r89;
	ex2.approx.ftz.f32 	%f414, %f412;
	fma.rn.f32 	%f415, %f414, %f413, 0f3F800000;
	setp.lt.f32 	%p63, %f415, 0f00800000;
	mul.f32 	%f416, %f415, 0f4B000000;
	selp.f32 	%f417, %f416, %f415, %p63;
	selp.f32 	%f418, 0fC1B80000, 0f00000000, %p63;
	mov.b32 	%r90, %f417;
	add.s32 	%r91, %r90, -1059760811;
	and.b32  	%r92, %r91, -8388608;
	sub.s32 	%r93, %r90, %r92;
	mov.b32 	%f419, %r93;
	cvt.rn.f32.s32 	%f420, %r92;
	fma.rn.f32 	%f421, %f420, 0f34000000, %f418;
	add.f32 	%f422, %f419, 0fBF800000;
	fma.rn.f32 	%f423, %f422, 0fBE055027, 0f3E1039F6;
	fma.rn.f32 	%f424, %f423, %f422, 0fBDF8CDCC;
	fma.rn.f32 	%f425, %f424, %f422, 0f3E0F2955;
	fma.rn.f32 	%f426, %f425, %f422, 0fBE2AD8B9;
	fma.rn.f32 	%f427, %f426, %f422, 0f3E4CED0B;
	fma.rn.f32 	%f428, %f427, %f422, 0fBE7FFF22;
	fma.rn.f32 	%f429, %f428, %f422, 0f3EAAAA78;
	fma.rn.f32 	%f430, %f429, %f422, 0fBF000000;
	mul.f32 	%f431, %f422, %f430;
	fma.rn.f32 	%f432, %f431, %f422, %f422;
	fma.rn.f32 	%f433, %f421, 0f3F317218, %f432;
	setp.gt.u32 	%p64, %r90, 2139095039;
	fma.rn.f32 	%f434, %f417, 0f7F800000, 0f7F800000;
	selp.f32 	%f435, %f434, %f433, %p64;
	setp.eq.f32 	%p65, %f417, 0f00000000;
	selp.f32 	%f436, 0fFF800000, %f435, %p65;
	add.f32 	%f864, %f863, %f436;
$L__BB0_37:
	bar.sync 	0;
	add.s32 	%r10, %r5, -1;
	mul.wide.u32 	%rd39, %r10, 4;
	add.s64 	%rd40, %rd6, %rd39;
	ld.global.f32 	%f437, [%rd40];
	ld.global.f32 	%f438, [%rd4];
	add.f32 	%f25, %f437, %f438;
	add.s64 	%rd41, %rd7, %rd39;
	ld.global.f32 	%f439, [%rd41];
	ld.global.f32 	%f440, [%rd4+12];
	add.f32 	%f26, %f439, %f440;
	setp.eq.f32 	%p66, %f25, 0fF149F2CA;
	mov.f32 	%f865, %f26;
	@%p66 bra 	$L__BB0_42;
	setp.eq.f32 	%p67, %f26, 0fF149F2CA;
	mov.f32 	%f865, %f25;
	@%p67 bra 	$L__BB0_42;
	setp.leu.f32 	%p68, %f25, %f26;
	@%p68 bra 	$L__BB0_41;
	sub.f32 	%f475, %f26, %f25;
	fma.rn.f32 	%f476, %f475, 0f3BBB989D, 0f3F000000;
	cvt.sat.f32.f32 	%f477, %f476;
	mov.f32 	%f478, 0f4B400001;
	mov.f32 	%f479, 0f437C0000;
	fma.rm.f32 	%f480, %f477, %f479, %f478;
	add.f32 	%f481, %f480, 0fCB40007F;
	neg.f32 	%f482, %f481;
	fma.rn.f32 	%f483, %f475, 0f3FB8AA3B, %f482;
	fma.rn.f32 	%f484, %f475, 0f32A57060, %f483;
	mov.b32 	%r100, %f480;
	shl.b32 	%r101, %r100, 23;
	mov.b32 	%f485, %r101;
	ex2.approx.ftz.f32 	%f486, %f484;
	fma.rn.f32 	%f487, %f486, %f485, 0f3F800000;
	setp.lt.f32 	%p72, %f487, 0f00800000;
	mul.f32 	%f488, %f487, 0f4B000000;
	selp.f32 	%f489, %f488, %f487, %p72;
	selp.f32 	%f490, 0fC1B80000, 0f00000000, %p72;
	mov.b32 	%r102, %f489;
	add.s32 	%r103, %r102, -1059760811;
	and.b32  	%r104, %r103, -8388608;
	sub.s32 	%r105, %r102, %r104;
	mov.b32 	%f491, %r105;
	cvt.rn.f32.s32 	%f492, %r104;
	fma.rn.f32 	%f493, %f492, 0f34000000, %f490;
	add.f32 	%f494, %f491, 0fBF800000;
	fma.rn.f32 	%f495, %f494, 0fBE055027, 0f3E1039F6;
	fma.rn.f32 	%f496, %f495, %f494, 0fBDF8CDCC;
	fma.rn.f32 	%f497, %f496, %f494, 0f3E0F2955;
	fma.rn.f32 	%f498, %f497, %f494, 0fBE2AD8B9;
	fma.rn.f32 	%f499, %f498, %f494, 0f3E4CED0B;
	fma.rn.f32 	%f500, %f499, %f494, 0fBE7FFF22;
	fma.rn.f32 	%f501, %f500, %f494, 0f3EAAAA78;
	fma.rn.f32 	%f502, %f501, %f494, 0fBF000000;
	mul.f32 	%f503, %f494, %f502;
	fma.rn.f32 	%f504, %f503, %f494, %f494;
	fma.rn.f32 	%f505, %f493, 0f3F317218, %f504;
	setp.gt.u32 	%p73, %r102, 2139095039;
	fma.rn.f32 	%f506, %f489, 0f7F800000, 0f7F800000;
	selp.f32 	%f507, %f506, %f505, %p73;
	setp.eq.f32 	%p74, %f489, 0f00000000;
	selp.f32 	%f508, 0fFF800000, %f507, %p74;
	add.f32 	%f865, %f25, %f508;
	bra.uni 	$L__BB0_42;
$L__BB0_41:
	sub.f32 	%f441, %f25, %f26;
	fma.rn.f32 	%f442, %f441, 0f3BBB989D, 0f3F000000;
	cvt.sat.f32.f32 	%f443, %f442;
	mov.f32 	%f444, 0f4B400001;
	mov.f32 	%f445, 0f437C0000;
	fma.rm.f32 	%f446, %f443, %f445, %f444;
	add.f32 	%f447, %f446, 0fCB40007F;
	neg.f32 	%f448, %f447;
	fma.rn.f32 	%f449, %f441, 0f3FB8AA3B, %f448;
	fma.rn.f32 	%f450, %f441, 0f32A57060, %f449;
	mov.b32 	%r94, %f446;
	shl.b32 	%r95, %r94, 23;
	mov.b32 	%f451, %r95;
	ex2.approx.ftz.f32 	%f452, %f450;
	fma.rn.f32 	%f453, %f452, %f451, 0f3F800000;
	setp.lt.f32 	%p69, %f453, 0f00800000;
	mul.f32 	%f454, %f453, 0f4B000000;
	selp.f32 	%f455, %f454, %f453, %p69;
	selp.f32 	%f456, 0fC1B80000, 0f00000000, %p69;
	mov.b32 	%r96, %f455;
	add.s32 	%r97, %r96, -1059760811;
	and.b32  	%r98, %r97, -8388608;
	sub.s32 	%r99, %r96, %r98;
	mov.b32 	%f457, %r99;
	cvt.rn.f32.s32 	%f458, %r98;
	fma.rn.f32 	%f459, %f458, 0f34000000, %f456;
	add.f32 	%f460, %f457, 0fBF800000;
	fma.rn.f32 	%f461, %f460, 0fBE055027, 0f3E1039F6;
	fma.rn.f32 	%f462, %f461, %f460, 0fBDF8CDCC;
	fma.rn.f32 	%f463, %f462, %f460, 0f3E0F2955;
	fma.rn.f32 	%f464, %f463, %f460, 0fBE2AD8B9;
	fma.rn.f32 	%f465, %f464, %f460, 0f3E4CED0B;
	fma.rn.f32 	%f466, %f465, %f460, 0fBE7FFF22;
	fma.rn.f32 	%f467, %f466, %f460, 0f3EAAAA78;
	fma.rn.f32 	%f468, %f467, %f460, 0fBF000000;
	mul.f32 	%f469, %f460, %f468;
	fma.rn.f32 	%f470, %f469, %f460, %f460;
	fma.rn.f32 	%f471, %f459, 0f3F317218, %f470;
	setp.gt.u32 	%p70, %r96, 2139095039;
	fma.rn.f32 	%f472, %f455, 0f7F800000, 0f7F800000;
	selp.f32 	%f473, %f472, %f471, %p70;
	setp.eq.f32 	%p71, %f455, 0f00000000;
	selp.f32 	%f474, 0fFF800000, %f473, %p71;
	add.f32 	%f865, %f26, %f474;
$L__BB0_42:
	mul.wide.u32 	%rd42, %r10, 4;
	add.s64 	%rd43, %rd8, %rd42;
	ld.global.f32 	%f509, [%rd43];
	ld.global.f32 	%f510, [%rd4+24];
	add.f32 	%f30, %f509, %f510;
	setp.eq.f32 	%p75, %f865, 0fF149F2CA;
	mov.f32 	%f866, %f30;
	@%p75 bra 	$L__BB0_47;
	setp.eq.f32 	%p76, %f30, 0fF149F2CA;
	mov.f32 	%f866, %f865;
	@%p76 bra 	$L__BB0_47;
	setp.leu.f32 	%p77, %f865, %f30;
	@%p77 bra 	$L__BB0_46;
	sub.f32 	%f545, %f30, %f865;
	fma.rn.f32 	%f546, %f545, 0f3BBB989D, 0f3F000000;
	cvt.sat.f32.f32 	%f547, %f546;
	mov.f32 	%f548, 0f4B400001;
	mov.f32 	%f549, 0f437C0000;
	fma.rm.f32 	%f550, %f547, %f549, %f548;
	add.f32 	%f551, %f550, 0fCB40007F;
	neg.f32 	%f552, %f551;
	fma.rn.f32 	%f553, %f545, 0f3FB8AA3B, %f552;
	fma.rn.f32 	%f554, %f545, 0f32A57060, %f553;
	mov.b32 	%r112, %f550;
	shl.b32 	%r113, %r112, 23;
	mov.b32 	%f555, %r113;
	ex2.approx.ftz.f32 	%f556, %f554;
	fma.rn.f32 	%f557, %f556, %f555, 0f3F800000;
	setp.lt.f32 	%p81, %f557, 0f00800000;
	mul.f32 	%f558, %f557, 0f4B000000;
	selp.f32 	%f559, %f558, %f557, %p81;
	selp.f32 	%f560, 0fC1B80000, 0f00000000, %p81;
	mov.b32 	%r114, %f559;
	add.s32 	%r115, %r114, -1059760811;
	and.b32  	%r116, %r115, -8388608;
	sub.s32 	%r117, %r114, %r116;
	mov.b32 	%f561, %r117;
	cvt.rn.f32.s32 	%f562, %r116;
	fma.rn.f32 	%f563, %f562, 0f34000000, %f560;
	add.f32 	%f564, %f561, 0fBF800000;
	fma.rn.f32 	%f565, %f564, 0fBE055027, 0f3E1039F6;
	fma.rn.f32 	%f566, %f565, %f564, 0fBDF8CDCC;
	fma.rn.f32 	%f567, %f566, %f564, 0f3E0F2955;
	fma.rn.f32 	%f568, %f567, %f564, 0fBE2AD8B9;
	fma.rn.f32 	%f569, %f568, %f564, 0f3E4CED0B;
	fma.rn.f32 	%f570, %f569, %f564, 0fBE7FFF22;
	fma.rn.f32 	%f571, %f570, %f564, 0f3EAAAA78;
	fma.rn.f32 	%f572, %f571, %f564, 0fBF000000;
	mul.f32 	%f573, %f564, %f572;
	fma.rn.f32 	%f574, %f573, %f564, %f564;
	fma.rn.f32 	%f575, %f563, 0f3F317218, %f574;
	setp.gt.u32 	%p82, %r114, 2139095039;
	fma.rn.f32 	%f576, %f559, 0f7F800000, 0f7F800000;
	selp.f32 	%f577, %f576, %f575, %p82;
	setp.eq.f32 	%p83, %f559, 0f00000000;
	selp.f32 	%f578, 0fFF800000, %f577, %p83;
	add.f32 	%f866, %f865, %f578;
	bra.uni 	$L__BB0_47;
$L__BB0_46:
	sub.f32 	%f511, %f865, %f30;
	fma.rn.f32 	%f512, %f511, 0f3BBB989D, 0f3F000000;
	cvt.sat.f32.f32 	%f513, %f512;
	mov.f32 	%f514, 0f4B400001;
	mov.f32 	%f515, 0f437C0000;
	fma.rm.f32 	%f516, %f513, %f515, %f514;
	add.f32 	%f517, %f516, 0fCB40007F;
	neg.f32 	%f518, %f517;
	fma.rn.f32 	%f519, %f511, 0f3FB8AA3B, %f518;
	fma.rn.f32 	%f520, %f511, 0f32A57060, %f519;
	mov.b32 	%r106, %f516;
	shl.b32 	%r107, %r106, 23;
	mov.b32 	%f521, %r107;
	ex2.approx.ftz.f32 	%f522, %f520;
	fma.rn.f32 	%f523, %f522, %f521, 0f3F800000;
	setp.lt.f32 	%p78, %f523, 0f00800000;
	mul.f32 	%f524, %f523, 0f4B000000;
	selp.f32 	%f525, %f524, %f523, %p78;
	selp.f32 	%f526, 0fC1B80000, 0f00000000, %p78;
	mov.b32 	%r108, %f525;
	add.s32 	%r109, %r108, -1059760811;
	and.b32  	%r110, %r109, -8388608;
	sub.s32 	%r111, %r108, %r110;
	mov.b32 	%f527, %r111;
	cvt.rn.f32.s32 	%f528, %r110;
	fma.rn.f32 	%f529, %f528, 0f34000000, %f526;
	add.f32 	%f530, %f527, 0fBF800000;
	fma.rn.f32 	%f531, %f530, 0fBE055027, 0f3E1039F6;
	fma.rn.f32 	%f532, %f531, %f530, 0fBDF8CDCC;
	fma.rn.f32 	%f533, %f532, %f530, 0f3E0F2955;
	fma.rn.f32 	%f534, %f533, %f530, 0fBE2AD8B9;
	fma.rn.f32 	%f535, %f534, %f530, 0f3E4CED0B;
	fma.rn.f32 	%f536, %f535, %f530, 0fBE7FFF22;
	fma.rn.f32 	%f537, %f536, %f530, 0f3EAAAA78;
	fma.rn.f32 	%f538, %f537, %f530, 0fBF000000;
	mul.f32 	%f539, %f530, %f538;
	fma.rn.f32 	%f540, %f539, %f530, %f530;
	fma.rn.f32 	%f541, %f529, 0f3F317218, %f540;
	setp.gt.u32 	%p79, %r108, 2139095039;
	fma.rn.f32 	%f542, %f525, 0f7F800000, 0f7F800000;
	selp.f32 	%f543, %f542, %f541, %p79;
	setp.eq.f32 	%p80, %f525, 0f00000000;
	selp.f32 	%f544, 0fFF800000, %f543, %p80;
	add.f32 	%f866, %f30, %f544;
$L__BB0_47:
	add.f32 	%f34, %f860, %f866;
	mul.wide.u32 	%rd44, %r10, 4;
	add.s64 	%rd45, %rd3, %rd44;
	ld.global.f32 	%f579, [%rd45];
	ld.global.f32 	%f580, [%rd4+4];
	add.f32 	%f35, %f579, %f580;
	add.s64 	%rd46, %rd9, %rd44;
	ld.global.f32 	%f581, [%rd46];
	ld.global.f32 	%f582, [%rd4+16];
	add.f32 	%f36, %f581, %f582;
	setp.eq.f32 	%p84, %f35, 0fF149F2CA;
	mov.f32 	%f867, %f36;
	@%p84 bra 	$L__BB0_52;
	setp.eq.f32 	%p85, %f36, 0fF149F2CA;
	mov.f32 	%f867, %f35;
	@%p85 bra 	$L__BB0_52;
	setp.leu.f32 	%p86, %f35, %f36;
	@%p86 bra 	$L__BB0_51;
	sub.f32 	%f617, %f36, %f35;
	fma.rn.f32 	%f618, %f617, 0f3BBB989D, 0f3F000000;
	cvt.sat.f32.f32 	%f619, %f618;
	mov.f32 	%f620, 0f4B400001;
	mov.f32 	%f621, 0f437C0000;
	fma.rm.f32 	%f622, %f619, %f621, %f620;
	add.f32 	%f623, %f622, 0fCB40007F;
	neg.f32 	%f624, %f623;
	fma.rn.f32 	%f625, %f617, 0f3FB8AA3B, %f624;
	fma.rn.f32 	%f626, %f617, 0f32A57060, %f625;
	mov.b32 	%r124, %f622;
	shl.b32 	%r125, %r124, 23;
	mov.b32 	%f627, %r125;
	ex2.approx.ftz.f32 	%f628, %f626;
	fma.rn.f32 	%f629, %f628, %f627, 0f3F800000;
	setp.lt.f32 	%p90, %f629, 0f00800000;
	mul.f32 	%f630, %f629, 0f4B000000;
	selp.f32 	%f631, %f630, %f629, %p90;
	selp.f32 	%f632, 0fC1B80000, 0f00000000, %p90;
	mov.b32 	%r126, %f631;
	add.s32 	%r127, %r126, -1059760811;
	and.b32  	%r128, %r127, -8388608;
	sub.s32 	%r129, %r126, %r128;
	mov.b32 	%f633, %r129;
	cvt.rn.f32.s32 	%f634, %r128;
	fma.rn.f32 	%f635, %f634, 0f34000000, %f632;
	add.f32 	%f636, %f633, 0fBF800000;
	fma.rn.f32 	%f637, %f636, 0fBE055027, 0f3E1039F6;
	fma.rn.f32 	%f638, %f637, %f636, 0fBDF8CDCC;
	fma.rn.f32 	%f639, %f638, %f636, 0f3E0F2955;
	fma.rn.f32 	%f640, %f639, %f636, 0fBE2AD8B9;
	fma.rn.f32 	%f641, %f640, %f636, 0f3E4CED0B;
	fma.rn.f32 	%f642, %f641, %f636, 0fBE7FFF22;
	fma.rn.f32 	%f643, %f642, %f636, 0f3EAAAA78;
	fma.rn.f32 	%f644, %f643, %f636, 0fBF000000;
	mul.f32 	%f645, %f636, %f644;
	fma.rn.f32 	%f646, %f645, %f636, %f636;
	fma.rn.f32 	%f647, %f635, 0f3F317218, %f646;
	setp.gt.u32 	%p91, %r126, 2139095039;
	fma.rn.f32 	%f648, %f631, 0f7F800000, 0f7F800000;
	selp.f32 	%f649, %f648, %f647, %p91;
	setp.eq.f32 	%p92, %f631, 0f00000000;
	selp.f32 	%f650, 0fFF800000, %f649, %p92;
	add.f32 	%f867, %f35, %f650;
	bra.uni 	$L__BB0_52;
$L__BB0_51:
	sub.f32 	%f583, %f35, %f36;
	fma.rn.f32 	%f584, %f583, 0f3BBB989D, 0f3F000000;
	cvt.sat.f32.f32 	%f585, %f584;
	mov.f32 	%f586, 0f4B400001;
	mov.f32 	%f587, 0f437C0000;
	fma.rm.f32 	%f588, %f585, %f587, %f586;
	add.f32 	%f589, %f588, 0fCB40007F;
	neg.f32 	%f590, %f589;
	fma.rn.f32 	%f591, %f583, 0f3FB8AA3B, %f590;
	fma.rn.f32 	%f592, %f583, 0f32A57060, %f591;
	mov.b32 	%r118, %f588;
	shl.b32 	%r119, %r118, 23;
	mov.b32 	%f593, %r119;
	ex2.approx.ftz.f32 	%f594, %f592;
	fma.rn.f32 	%f595, %f594, %f593, 0f3F800000;
	setp.lt.f32 	%p87, %f595, 0f00800000;
	mul.f32 	%f596, %f595, 0f4B000000;
	selp.f32 	%f597, %f596, %f595, %p87;
	selp.f32 	%f598, 0fC1B80000, 0f00000000, %p87;
	mov.b32 	%r120, %f597;
	add.s32 	%r121, %r120, -1059760811;
	and.b32  	%r122, %r121, -8388608;
	sub.s32 	%r123, %r120, %r122;
	mov.b32 	%f599, %r123;
	cvt.rn.f32.s32 	%f600, %r122;
	fma.rn.f32 	%f601, %f600, 0f34000000, %f598;
	add.f32 	%f602, %f599, 0fBF800000;
	fma.rn.f32 	%f603, %f602, 0fBE055027, 0f3E1039F6;
	fma.rn.f32 	%f604, %f603, %f602, 0fBDF8CDCC;
	fma.rn.f32 	%f605, %f604, %f602, 0f3E0F2955;
	fma.rn.f32 	%f606, %f605, %f602, 0fBE2AD8B9;
	fma.rn.f32 	%f607, %f606, %f602, 0f3E4CED0B;
	fma.rn.f32 	%f608, %f607, %f602, 0fBE7FFF22;
	fma.rn.f32 	%f609, %f608, %f602, 0f3EAAAA78;
	fma.rn.f32 	%f610, %f609, %f602, 0fBF000000;
	mul.f32 	%f611, %f602, %f610;
	fma.rn.f32 	%f612, %f611, %f602, %f602;
	fma.rn.f32 	%f613, %f601, 0f3F317218, %f612;
	setp.gt.u32 	%p88, %r120, 2139095039;
	fma.rn.f32 	%f614, %f597, 0f7F800000, 0f7F800000;
	selp.f32 	%f615, %f614, %f613, %p88;
	setp.eq.f32 	%p89, %f597, 0f00000000;
	selp.f32 	%f616, 0fFF800000, %f615, %p89;
	add.f32 	%f867, %f36, %f616;
$L__BB0_52:
	add.f32 	%f40, %f864, %f867;
	mul.wide.u32 	%rd47, %r5, 4;
	add.s64 	%rd48, %rd3, %rd47;
	ld.global.f32 	%f651, [%rd48];
	ld.global.f32 	%f652, [%rd4+8];
	add.f32 	%f41, %f651, %f652;
	add.s64 	%rd49, %rd10, %rd47;
	ld.global.f32 	%f653, [%rd49];
	ld.global.f32 	%f654, [%rd4+32];
	add.f32 	%f42, %f653, %f654;
	setp.eq.f32 	%p93, %f41, 0fF149F2CA;
	mov.f32 	%f868, %f42;
	@%p93 bra 	$L__BB0_57;
	setp.eq.f32 	%p94, %f42, 0fF149F2CA;
	mov.f32 	%f868, %f41;
	@%p94 bra 	$L__BB0_57;
	setp.leu.f32 	%p95, %f41, %f42;
	@%p95 bra 	$L__BB0_56;
	sub.f32 	%f689, %f42, %f41;
	fma.rn.f32 	%f690, %f689, 0f3BBB989D, 0f3F000000;
	cvt.sat.f32.f32 	%f691, %f690;
	mov.f32 	%f692, 0f4B400001;
	mov.f32 	%f693, 0f437C0000;
	fma.rm.f32 	%f694, %f691, %f693, %f692;
	add.f32 	%f695, %f694, 0fCB40007F;
	neg.f32 	%f696, %f695;
	fma.rn.f32 	%f697, %f689, 0f3FB8AA3B, %f696;
	fma.rn.f32 	%f698, %f689, 0f32A57060, %f697;
	mov.b32 	%r136, %f694;
	shl.b32 	%r137, %r136, 23;
	mov.b32 	%f699, %r137;
	ex2.approx.ftz.f32 	%f700, %f698;
	fma.rn.f32 	%f701, %f700, %f699, 0f3F800000;
	setp.lt.f32 	%p99, %f701, 0f00800000;
	mul.f32 	%f702, %f701, 0f4B000000;
	selp.f32 	%f703, %f702, %f701, %p99;
	selp.f32 	%f704, 0fC1B80000, 0f00000000, %p99;
	mov.b32 	%r138, %f703;
	add.s32 	%r139, %r138, -1059760811;
	and.b32  	%r140, %r139, -8388608;
	sub.s32 	%r141, %r138, %r140;
	mov.b32 	%f705, %r141;
	cvt.rn.f32.s32 	%f706, %r140;
	fma.rn.f32 	%f707, %f706, 0f34000000, %f704;
	add.f32 	%f708, %f705, 0fBF800000;
	fma.rn.f32 	%f709, %f708, 0fBE055027, 0f3E1039F6;
	fma.rn.f32 	%f710, %f709, %f708, 0fBDF8CDCC;
	fma.rn.f32 	%f711, %f710, %f708, 0f3E0F2955;
	fma.rn.f32 	%f712, %f711, %f708, 0fBE2AD8B9;
	fma.rn.f32 	%f713, %f712, %f708, 0f3E4CED0B;
	fma.rn.f32 	%f714, %f713, %f708, 0fBE7FFF22;
	fma.rn.f32 	%f715, %f714, %f708, 0f3EAAAA78;
	fma.rn.f32 	%f716, %f715, %f708, 0fBF000000;
	mul.f32 	%f717, %f708, %f716;
	fma.rn.f32 	%f718, %f717, %f708, %f708;
	fma.rn.f32 	%f719, %f707, 0f3F317218, %f718;
	setp.gt.u32 	%p100, %r138, 2139095039;
	fma.rn.f32 	%f720, %f703, 0f7F800000, 0f7F800000;
	selp.f32 	%f721, %f720, %f719, %p100;
	setp.eq.f32 	%p101, %f703, 0f00000000;
	selp.f32 	%f722, 0fFF800000, %f721, %p101;
	add.f32 	%f868, %f41, %f722;
	bra.uni 	$L__BB0_57;
$L__BB0_56:
	sub.f32 	%f655, %f41, %f42;
	fma.rn.f32 	%f656, %f655, 0f3BBB989D, 0f3F000000;
	cvt.sat.f32.f32 	%f657, %f656;
	mov.f32 	%f658, 0f4B400001;
	mov.f32 	%f659, 0f437C0000;
	fma.rm.f32 	%f660, %f657, %f659, %f658;
	add.f32 	%f661, %f660, 0fCB40007F;
	neg.f32 	%f662, %f661;
	fma.rn.f32 	%f663, %f655, 0f3FB8AA3B, %f662;
	fma.rn.f32 	%f664, %f655, 0f32A57060, %f663;
	mov.b32 	%r130, %f660;
	shl.b32 	%r131, %r130, 23;
	mov.b32 	%f665, %r131;
	ex2.approx.ftz.f32 	%f666, %f664;
	fma.rn.f32 	%f667, %f666, %f665, 0f3F800000;
	setp.lt.f32 	%p96, %f667, 0f00800000;
	mul.f32 	%f668, %f667, 0f4B000000;
	selp.f32 	%f669, %f668, %f667, %p96;
	selp.f32 	%f670, 0fC1B80000, 0f00000000, %p96;
	mov.b32 	%r132, %f669;
	add.s32 	%r133, %r132, -1059760811;
	and.b32  	%r134, %r133, -8388608;
	sub.s32 	%r135, %r132, %r134;
	mov.b32 	%f671, %r135;
	cvt.rn.f32.s32 	%f672, %r134;
	fma.rn.f32 	%f673, %f672, 0f34000000, %f670;
	add.f32 	%f674, %f671, 0fBF800000;
	fma.rn.f32 	%f675, %f674, 0fBE055027, 0f3E1039F6;
	fma.rn.f32 	%f676, %f675, %f674, 0fBDF8CDCC;
	fma.rn.f32 	%f677, %f676, %f674, 0f3E0F2955;
	fma.rn.f32 	%f678, %f677, %f674, 0fBE2AD8B9;
	fma.rn.f32 	%f679, %f678, %f674, 0f3E4CED0B;
	fma.rn.f32 	%f680, %f679, %f674, 0fBE7FFF22;
	fma.rn.f32 	%f681, %f680, %f674, 0f3EAAAA78;
	fma.rn.f32 	%f682, %f681, %f674, 0fBF000000;
	mul.f32 	%f683, %f674, %f682;
	fma.rn.f32 	%f684, %f683, %f674, %f674;
	fma.rn.f32 	%f685, %f673, 0f3F317218, %f684;
	setp.gt.u32 	%p97, %r132, 2139095039;
	fma.rn.f32 	%f686, %f669, 0f7F800000, 0f7F800000;
	selp.f32 	%f687, %f686, %f685, %p97;
	setp.eq.f32 	%p98, %f669, 0f00000000;
	selp.f32 	%f688, 0fFF800000, %f687, %p98;
	add.f32 	%f868, %f42, %f688;
$L__BB0_57:
	bar.sync 	0;
	mul.wide.u32 	%rd50, %r5, 4;
	add.s64 	%rd51, %rd11, %rd50;
	st.global.f32 	[%rd51], %f34;
	add.s64 	%rd52, %rd12, %rd50;
	st.global.f32 	[%rd52], %f40;
	add.s64 	%rd53, %rd13, %rd50;
	st.global.f32 	[%rd53], %f868;
	setp.ne.s32 	%p102, %r5, %r12;
	@%p102 bra 	$L__BB0_69;
	ld.global.f32 	%f46, [%rd2];
	setp.eq.f32 	%p103, %f34, 0fF149F2CA;
	mov.f32 	%f869, %f40;
	@%p103 bra 	$L__BB0_63;
	setp.eq.f32 	%p104, %f40, 0fF149F2CA;
	mov.f32 	%f869, %f34;
	@%p104 bra 	$L__BB0_63;
	setp.leu.f32 	%p105, %f34, %f40;
	@%p105 bra 	$L__BB0_62;
	sub.f32 	%f757, %f40, %f34;
	fma.rn.f32 	%f758, %f757, 0f3BBB989D, 0f3F000000;
	cvt.sat.f32.f32 	%f759, %f758;
	mov.f32 	%f760, 0f4B400001;
	mov.f32 	%f761, 0f437C0000;
	fma.rm.f32 	%f762, %f759, %f761, %f760;
	add.f32 	%f763, %f762, 0fCB40007F;
	neg.f32 	%f764, %f763;
	fma.rn.f32 	%f765, %f757, 0f3FB8AA3B, %f764;
	fma.rn.f32 	%f766, %f757, 0f32A57060, %f765;
	mov.b32 	%r148, %f762;
	shl.b32 	%r149, %r148, 23;
	mov.b32 	%f767, %r149;
	ex2.approx.ftz.f32 	%f768, %f766;
	fma.rn.f32 	%f769, %f768, %f767, 0f3F800000;
	setp.lt.f32 	%p109, %f769, 0f00800000;
	mul.f32 	%f770, %f769, 0f4B000000;
	selp.f32 	%f771, %f770, %f769, %p109;
	selp.f32 	%f772, 0fC1B80000, 0f00000000, %p109;
	mov.b32 	%r150, %f771;
	add.s32 	%r151, %r150, -1059760811;
	and.b32  	%r152, %r151, -8388608;
	sub.s32 	%r153, %r150, %r152;
	mov.b32 	%f773, %r153;
	cvt.rn.f32.s32 	%f774, %r152;
	fma.rn.f32 	%f775, %f774, 0f34000000, %f772;
	add.f32 	%f776, %f773, 0fBF800000;
	fma.rn.f32 	%f777, %f776, 0fBE055027, 0f3E1039F6;
	fma.rn.f32 	%f778, %f777, %f776, 0fBDF8CDCC;
	fma.rn.f32 	%f779, %f778, %f776, 0f3E0F2955;
	fma.rn.f32 	%f780, %f779, %f776, 0fBE2AD8B9;
	fma.rn.f32 	%f781, %f780, %f776, 0f3E4CED0B;
	fma.rn.f32 	%f782, %f781, %f776, 0fBE7FFF22;
	fma.rn.f32 	%f783, %f782, %f776, 0f3EAAAA78;
	fma.rn.f32 	%f784, %f783, %f776, 0fBF000000;
	mul.f32 	%f785, %f776, %f784;
	fma.rn.f32 	%f786, %f785, %f776, %f776;
	fma.rn.f32 	%f787, %f775, 0f3F317218, %f786;
	setp.gt.u32 	%p110, %r150, 2139095039;
	fma.rn.f32 	%f788, %f771, 0f7F800000, 0f7F800000;
	selp.f32 	%f789, %f788, %f787, %p110;
	setp.eq.f32 	%p111, %f771, 0f00000000;
	selp.f32 	%f790, 0fFF800000, %f789, %p111;
	add.f32 	%f869, %f34, %f790;
	bra.uni 	$L__BB0_63;
$L__BB0_62:
	sub.f32 	%f723, %f34, %f40;
	fma.rn.f32 	%f724, %f723, 0f3BBB989D, 0f3F000000;
	cvt.sat.f32.f32 	%f725, %f724;
	mov.f32 	%f726, 0f4B400001;
	mov.f32 	%f727, 0f437C0000;
	fma.rm.f32 	%f728, %f725, %f727, %f726;
	add.f32 	%f729, %f728, 0fCB40007F;
	neg.f32 	%f730, %f729;
	fma.rn.f32 	%f731, %f723, 0f3FB8AA3B, %f730;
	fma.rn.f32 	%f732, %f723, 0f32A57060, %f731;
	mov.b32 	%r142, %f728;
	shl.b32 	%r143, %r142, 23;
	mov.b32 	%f733, %r143;
	ex2.approx.ftz.f32 	%f734, %f732;
	fma.rn.f32 	%f735, %f734, %f733, 0f3F800000;
	setp.lt.f32 	%p106, %f735, 0f00800000;
	mul.f32 	%f736, %f735, 0f4B000000;
	selp.f32 	%f737, %f736, %f735, %p106;
	selp.f32 	%f738, 0fC1B80000, 0f00000000, %p106;
	mov.b32 	%r144, %f737;
	add.s32 	%r145, %r144, -1059760811;
	and.b32  	%r146, %r145, -8388608;
	sub.s32 	%r147, %r144, %r146;
	mov.b32 	%f739, %r147;
	cvt.rn.f32.s32 	%f740, %r146;
	fma.rn.f32 	%f741, %f740, 0f34000000, %f738;
	add.f32 	%f742, %f739, 0fBF800000;
	fma.rn.f32 	%f743, %f742, 0fBE055027, 0f3E1039F6;
	fma.rn.f32 	%f744, %f743, %f742, 0fBDF8CDCC;
	fma.rn.f32 	%f745, %f744, %f742, 0f3E0F2955;
	fma.rn.f32 	%f746, %f745, %f742, 0fBE2AD8B9;
	fma.rn.f32 	%f747, %f746, %f742, 0f3E4CED0B;
	fma.rn.f32 	%f748, %f747, %f742, 0fBE7FFF22;
	fma.rn.f32 	%f749, %f748, %f742, 0f3EAAAA78;
	fma.rn.f32 	%f750, %f749, %f742, 0fBF000000;
	mul.f32 	%f751, %f742, %f750;
	fma.rn.f32 	%f752, %f751, %f742, %f742;
	fma.rn.f32 	%f753, %f741, 0f3F317218, %f752;
	setp.gt.u32 	%p107, %r144, 2139095039;
	fma.rn.f32 	%f754, %f737, 0f7F800000, 0f7F800000;
	selp.f32 	%f755, %f754, %f753, %p107;
	setp.eq.f32 	%p108, %f737, 0f00000000;
	selp.f32 	%f756, 0fFF800000, %f755, %p108;
	add.f32 	%f869, %f40, %f756;
$L__BB0_63:
	setp.eq.f32 	%p112, %f46, 0fF149F2CA;
	mov.f32 	%f870, %f869;
	@%p112 bra 	$L__BB0_68;
	setp.eq.f32 	%p113, %f869, 0fF149F2CA;
	mov.f32 	%f870, %f46;
	@%p113 bra 	$L__BB0_68;
	setp.leu.f32 	%p114, %f46, %f869;
	@%p114 bra 	$L__BB0_67;
	sub.f32 	%f825, %f869, %f46;
	fma.rn.f32 	%f826, %f825, 0f3BBB989D, 0f3F000000;
	cvt.sat.f32.f32 	%f827, %f826;
	mov.f32 	%f828, 0f4B400001;
	mov.f32 	%f829, 0f437C0000;
	fma.rm.f32 	%f830, %f827, %f829, %f828;
	add.f32 	%f831, %f830, 0fCB40007F;
	neg.f32 	%f832, %f831;
	fma.rn.f32 	%f833, %f825, 0f3FB8AA3B, %f832;
	fma.rn.f32 	%f834, %f825, 0f32A57060, %f833;
	mov.b32 	%r160, %f830;
	shl.b32 	%r161, %r160, 23;
	mov.b32 	%f835, %r161;
	ex2.approx.ftz.f32 	%f836, %f834;
	fma.rn.f32 	%f837, %f836, %f835, 0f3F800000;
	setp.lt.f32 	%p118, %f837, 0f00800000;
	mul.f32 	%f838, %f837, 0f4B000000;
	selp.f32 	%f839, %f838, %f837, %p118;
	selp.f32 	%f840, 0fC1B80000, 0f00000000, %p118;
	mov.b32 	%r162, %f839;
	add.s32 	%r163, %r162, -1059760811;
	and.b32  	%r164, %r163, -8388608;
	sub.s32 	%r165, %r162, %r164;
	mov.b32 	%f841, %r165;
	cvt.rn.f32.s32 	%f842, %r164;
	fma.rn.f32 	%f843, %f842, 0f34000000, %f840;
	add.f32 	%f844, %f841, 0fBF800000;
	fma.rn.f32 	%f845, %f844, 0fBE055027, 0f3E1039F6;
	fma.rn.f32 	%f846, %f845, %f844, 0fBDF8CDCC;
	fma.rn.f32 	%f847, %f846, %f844, 0f3E0F2955;
	fma.rn.f32 	%f848, %f847, %f844, 0fBE2AD8B9;
	fma.rn.f32 	%f849, %f848, %f844, 0f3E4CED0B;
	fma.rn.f32 	%f850, %f849, %f844, 0fBE7FFF22;
	fma.rn.f32 	%f851, %f850, %f844, 0f3EAAAA78;
	fma.rn.f32 	%f852, %f851, %f844, 0fBF000000;
	mul.f32 	%f853, %f844, %f852;
	fma.rn.f32 	%f854, %f853, %f844, %f844;
	fma.rn.f32 	%f855, %f843, 0f3F317218, %f854;
	setp.gt.u32 	%p119, %r162, 2139095039;
	fma.rn.f32 	%f856, %f839, 0f7F800000, 0f7F800000;
	selp.f32 	%f857, %f856, %f855, %p119;
	setp.eq.f32 	%p120, %f839, 0f00000000;
	selp.f32 	%f858, 0fFF800000, %f857, %p120;
	add.f32 	%f870, %f46, %f858;
	bra.uni 	$L__BB0_68;
$L__BB0_67:
	sub.f32 	%f791, %f46, %f869;
	fma.rn.f32 	%f792, %f791, 0f3BBB989D, 0f3F000000;
	cvt.sat.f32.f32 	%f793, %f792;
	mov.f32 	%f794, 0f4B400001;
	mov.f32 	%f795, 0f437C0000;
	fma.rm.f32 	%f796, %f793, %f795, %f794;
	add.f32 	%f797, %f796, 0fCB40007F;
	neg.f32 	%f798, %f797;
	fma.rn.f32 	%f799, %f791, 0f3FB8AA3B, %f798;
	fma.rn.f32 	%f800, %f791, 0f32A57060, %f799;
	mov.b32 	%r154, %f796;
	shl.b32 	%r155, %r154, 23;
	mov.b32 	%f801, %r155;
	ex2.approx.ftz.f32 	%f802, %f800;
	fma.rn.f32 	%f803, %f802, %f801, 0f3F800000;
	setp.lt.f32 	%p115, %f803, 0f00800000;
	mul.f32 	%f804, %f803, 0f4B000000;
	selp.f32 	%f805, %f804, %f803, %p115;
	selp.f32 	%f806, 0fC1B80000, 0f00000000, %p115;
	mov.b32 	%r156, %f805;
	add.s32 	%r157, %r156, -1059760811;
	and.b32  	%r158, %r157, -8388608;
	sub.s32 	%r159, %r156, %r158;
	mov.b32 	%f807, %r159;
	cvt.rn.f32.s32 	%f808, %r158;
	fma.rn.f32 	%f809, %f808, 0f34000000, %f806;
	add.f32 	%f810, %f807, 0fBF800000;
	fma.rn.f32 	%f811, %f810, 0fBE055027, 0f3E1039F6;
	fma.rn.f32 	%f812, %f811, %f810, 0fBDF8CDCC;
	fma.rn.f32 	%f813, %f812, %f810, 0f3E0F2955;
	fma.rn.f32 	%f814, %f813, %f810, 0fBE2AD8B9;
	fma.rn.f32 	%f815, %f814, %f810, 0f3E4CED0B;
	fma.rn.f32 	%f816, %f815, %f810, 0fBE7FFF22;
	fma.rn.f32 	%f817, %f816, %f810, 0f3EAAAA78;
	fma.rn.f32 	%f818, %f817, %f810, 0fBF000000;
	mul.f32 	%f819, %f810, %f818;
	fma.rn.f32 	%f820, %f819, %f810, %f810;
	fma.rn.f32 	%f821, %f809, 0f3F317218, %f820;
	setp.gt.u32 	%p116, %r156, 2139095039;
	fma.rn.f32 	%f822, %f805, 0f7F800000, 0f7F800000;
	selp.f32 	%f823, %f822, %f821, %p116;
	setp.eq.f32 	%p117, %f805, 0f00000000;
	selp.f32 	%f824, 0fFF800000, %f823, %p117;
	add.f32 	%f870, %f869, %f824;
$L__BB0_68:
	st.global.f32 	[%rd2], %f870;
$L__BB0_69:
	add.s32 	%r166, %r166, %r3;
	setp.le.s32 	%p121, %r166, %r13;
	@%p121 bra 	$L__BB0_2;
$L__BB0_70:
	ret;

}
	// .globl	_Z18initializeDPKernelPfS_S_S_S_S_S_S_S_i
.visible .entry _Z18initializeDPKernelPfS_S_S_S_S_S_S_S_i(
	.param .u64 .ptr .align 1 _Z18initializeDPKernelPfS_S_S_S_S_S_S_S_i_param_0,
	.param .u64 .ptr .align 1 _Z18initializeDPKernelPfS_S_S_S_S_S_S_S_i_param_1,
	.param .u64 .ptr .align 1 _Z18initializeDPKernelPfS_S_S_S_S_S_S_S_i_param_2,
	.param .u64 .ptr .align 1 _Z18initializeDPKernelPfS_S_S_S_S_S_S_S_i_param_3,
	.param .u64 .ptr .align 1 _Z18initializeDPKernelPfS_S_S_S_S_S_S_S_i_param_4,
	.param .u64 .ptr .align 1 _Z18initializeDPKernelPfS_S_S_S_S_S_S_S_i_param_5,
	.param .u64 .ptr .align 1 _Z18initializeDPKernelPfS_S_S_S_S_S_S_S_i_param_6,
	.param .u64 .ptr .align 1 _Z18initializeDPKernelPfS_S_S_S_S_S_S_S_i_param_7,
	.param .u64 .ptr .align 1 _Z18initializeDPKernelPfS_S_S_S_S_S_S_S_i_param_8,
	.param .u32 _Z18initializeDPKernelPfS_S_S_S_S_S_S_S_i_param_9
)
{
	.reg .pred 	%p<6>;
	.reg .b32 	%r<13>;
	.reg .b32 	%f<24>;
	.reg .b64 	%rd<29>;

	ld.param.u64 	%rd10, [_Z18initializeDPKernelPfS_S_S_S_S_S_S_S_i_param_0];
	ld.param.u64 	%rd11, [_Z18initializeDPKernelPfS_S_S_S_S_S_S_S_i_param_1];
	ld.param.u64 	%rd12, [_Z18initializeDPKernelPfS_S_S_S_S_S_S_S_i_param_2];
	ld.param.u64 	%rd13, [_Z18initializeDPKernelPfS_S_S_S_S_S_S_S_i_param_3];
	ld.param.u64 	%rd14, [_Z18initializeDPKernelPfS_S_S_S_S_S_S_S_i_param_4];
	ld.param.u64 	%rd15, [_Z18initializeDPKernelPfS_S_S_S_S_S_S_S_i_param_5];
	ld.param.u64 	%rd16, [_Z18initializeDPKernelPfS_S_S_S_S_S_S_S_i_param_6];
	ld.param.u64 	%rd17, [_Z18initializeDPKernelPfS_S_S_S_S_S_S_S_i_param_7];
	ld.param.u64 	%rd18, [_Z18initializeDPKernelPfS_S_S_S_S_S_S_S_i_param_8];
	ld.param.u32 	%r2, [_Z18initializeDPKernelPfS_S_S_S_S_S_S_S_i_param_9];
	cvta.to.global.u64 	%rd1, %rd10;
	cvta.to.global.u64 	%rd2, %rd11;
	cvta.to.global.u64 	%rd3, %rd12;
	cvta.to.global.u64 	%rd4, %rd13;
	cvta.to.global.u64 	%rd5, %rd14;
	cvta.to.global.u64 	%rd6, %rd15;
	cvta.to.global.u64 	%rd7, %rd16;
	cvta.to.global.u64 	%rd8, %rd17;
	cvta.to.global.u64 	%rd9, %rd18;
	mov.u32 	%r3, %ctaid.x;
	mov.u32 	%r4, %ntid.x;
	mov.u32 	%r5, %tid.x;
	mad.lo.s32 	%r1, %r3, %r4, %r5;
	setp.gt.s32 	%p1, %r1, %r2;
	@%p1 bra 	$L__BB1_4;
	setp.ne.s32 	%p2, %r1, 0;
	@%p2 bra 	$L__BB1_3;
	ld.param.u32 	%r12, [_Z18initializeDPKernelPfS_S_S_S_S_S_S_S_i_param_9];
	mov.b32 	%r7, -246811958;
	st.global.u32 	[%rd1], %r7;
	st.global.u32 	[%rd2], %r7;
	cvt.rn.f32.s32 	%f1, %r12;
	rcp.rn.f32 	%f2, %f1;
	setp.lt.f32 	%p3, %f2, 0f00800000;
	mul.f32 	%f3, %f2, 0f4B000000;
	selp.f32 	%f4, %f3, %f2, %p3;
	selp.f32 	%f5, 0fC1B80000, 0f00000000, %p3;
	mov.b32 	%r8, %f4;
	add.s32 	%r9, %r8, -1059760811;
	and.b32  	%r10, %r9, -8388608;
	sub.s32 	%r11, %r8, %r10;
	mov.b32 	%f6, %r11;
	cvt.rn.f32.s32 	%f7, %r10;
	fma.rn.f32 	%f8, %f7, 0f34000000, %f5;
	add.f32 	%f9, %f6, 0fBF800000;
	fma.rn.f32 	%f10, %f9, 0fBE055027, 0f3E1039F6;
	fma.rn.f32 	%f11, %f10, %f9, 0fBDF8CDCC;
	fma.rn.f32 	%f12, %f11, %f9, 0f3E0F2955;
	fma.rn.f32 	%f13, %f12, %f9, 0fBE2AD8B9;
	fma.rn.f32 	%f14, %f13, %f9, 0f3E4CED0B;
	fma.rn.f32 	%f15, %f14, %f9, 0fBE7FFF22;
	fma.rn.f32 	%f16, %f15, %f9, 0f3EAAAA78;
	fma.rn.f32 	%f17, %f16, %f9, 0fBF000000;
	mul.f32 	%f18, %f9, %f17;
	fma.rn.f32 	%f19, %f18, %f9, %f9;
	fma.rn.f32 	%f20, %f8, 0f3F317218, %f19;
	setp.gt.u32 	%p4, %r8, 2139095039;
	fma.rn.f32 	%f21, %f4, 0f7F800000, 0f7F800000;
	selp.f32 	%f22, %f21, %f20, %p4;
	setp.eq.f32 	%p5, %f4, 0f00000000;
	selp.f32 	%f23, 0fFF800000, %f22, %p5;
	st.global.f32 	[%rd3], %f23;
	st.global.u32 	[%rd4], %r7;
	st.global.u32 	[%rd5], %r7;
	st.global.f32 	[%rd6], %f23;
	st.global.u32 	[%rd7], %r7;
	st.global.u32 	[%rd8], %r7;
	st.global.f32 	[%rd9], %f23;
	bra.uni 	$L__BB1_4;
$L__BB1_3:
	mul.wide.s32 	%rd19, %r1, 4;
	add.s64 	%rd20, %rd9, %rd19;
	mov.b32 	%r6, -246811958;
	st.global.u32 	[%rd20], %r6;
	add.s64 	%rd21, %rd8, %rd19;
	st.global.u32 	[%rd21], %r6;
	add.s64 	%rd22, %rd7, %rd19;
	st.global.u32 	[%rd22], %r6;
	add.s64 	%rd23, %rd6, %rd19;
	st.global.u32 	[%rd23], %r6;
	add.s64 	%rd24, %rd5, %rd19;
	st.global.u32 	[%rd24], %r6;
	add.s64 	%rd25, %rd4, %rd19;
	st.global.u32 	[%rd25], %r6;
	add.s64 	%rd26, %rd3, %rd19;
	st.global.u32 	[%rd26], %r6;
	add.s64 	%rd27, %rd2, %rd19;
	st.global.u32 	[%rd27], %r6;
	add.s64 	%rd28, %rd1, %rd19;
	st.global.u32 	[%rd28], %r6;
$L__BB1_4:
	ret;

}
	// .globl	_Z19initializeAnsKernelPf
.visible .entry _Z19initializeAnsKernelPf(
	.param .u64 .ptr .align 1 _Z19initializeAnsKernelPf_param_0
)
{
	.reg .b32 	%r<2>;
	.reg .b64 	%rd<3>;

	ld.param.u64 	%rd1, [_Z19initializeAnsKernelPf_param_0];
	cvta.to.global.u64 	%rd2, %rd1;
	mov.b32 	%r1, -246811958;
	st.global.u32 	[%rd2], %r1;
	ret;

}


// ===== COMPILED SASS (sm_100) =====

	.target	sm_100

	.elftype	@"ET_EXEC"


//--------------------- .note.nv.tkinfo           --------------------------
	.section	.note.nv.tkinfo,"",@"SHT_NOTE"
	.sectionflags	@"SHF_NOTE_NV_TKINFO"
	.tkinfo
        /*0018*/ 	.word	0x00000002
        /*0030*/ 	.string	""
        /*0030*/ 	.string	"ptxas"
        /*0030*/ 	.string	"Cuda compilation tools, release 13.0, V13.0.88"
        /*0030*/ 	.string	"Build cuda_13.0.r13.0/compiler.36424714_0"
        /*0030*/ 	.string	"-arch sm_100 -m 64 "



//--------------------- .note.nv.cuinfo           --------------------------
	.section	.note.nv.cuinfo,"",@"SHT_NOTE"
	.sectionflags	@"SHF_NOTE_NV_CUINFO"
        /*0018*/ 	.short	0x0002
        /*001a*/ 	.short	0x0064
        /*001c*/ 	.short	0x0082
	.zero		2


//--------------------- .nv.info                  --------------------------
	.section	.nv.info,"",@"SHT_CUDA_INFO"
	.align	4


	//----- nvinfo : EIATTR_REGCOUNT
	.align		4
        /*0000*/ 	.byte	0x04, 0x2f
        /*0002*/ 	.short	(.L_1 - .L_0)
	.align		4
.L_0:
        /*0004*/ 	.word	index@(_Z20pairHMMForwardKernelPKfPKcS0_S0_PfS3_S3_S3_S3_S3_S3_S3_S3_iiS3_)
        /*0008*/ 	.word	0x00000017


	//----- nvinfo : EIATTR_FRAME_SIZE
	.align		4
.L_1:
        /*000c*/ 	.byte	0x04, 0x11
        /*000e*/ 	.short	(.L_3 - .L_2)
	.align		4
.L_2:
        /*0010*/ 	.word	index@(_Z20pairHMMForwardKernelPKfPKcS0_S0_PfS3_S3_S3_S3_S3_S3_S3_S3_iiS3_)
        /*0014*/ 	.word	0x00000000


	//----- nvinfo : EIATTR_REGCOUNT
	.align		4
.L_3:
        /*0018*/ 	.byte	0x04, 0x2f
        /*001a*/ 	.short	(.L_5 - .L_4)
	.align		4
.L_4:
        /*001c*/ 	.word	index@(_Z18initializeDPKernelPfS_S_S_S_S_S_S_S_i)
        /*0020*/ 	.word	0x00000018


	//----- nvinfo : EIATTR_FRAME_SIZE
	.align		4
.L_5:
        /*0024*/ 	.byte	0x04, 0x11
        /*0026*/ 	.short	(.L_7 - .L_6)
	.align		4
.L_6:
        /*0028*/ 	.word	index@($__internal_0_$__cuda_sm20_rcp_rn_f32_slowpath)
        /*002c*/ 	.word	0x00000000


	//----- nvinfo : EIATTR_FRAME_SIZE
	.align		4
.L_7:
        /*0030*/ 	.byte	0x04, 0x11
        /*0032*/ 	.short	(.L_9 - .L_8)
	.align		4
.L_8:
        /*0034*/ 	.word	index@(_Z18initializeDPKernelPfS_S_S_S_S_S_S_S_i)
        /*0038*/ 	.word	0x00000000


	//----- nvinfo : EIATTR_REGCOUNT
	.align		4
.L_9:
        /*003c*/ 	.byte	0x04, 0x2f
        /*003e*/ 	.short	(.L_11 - .L_10)
	.align		4
.L_10:
        /*0040*/ 	.word	index@(_Z19initializeAnsKernelPf)
        /*0044*/ 	.word	0x00000008


	//----- nvinfo : EIATTR_FRAME_SIZE
	.align		4
.L_11:
        /*0048*/ 	.byte	0x04, 0x11
        /*004a*/ 	.short	(.L_13 - .L_12)
	.align		4
.L_12:
        /*004c*/ 	.word	index@(_Z19initializeAnsKernelPf)
        /*0050*/ 	.word	0x00000000


	//----- nvinfo : EIATTR_MIN_STACK_SIZE
	.align		4
.L_13:
        /*0054*/ 	.byte	0x04, 0x12
        /*0056*/ 	.short	(.L_15 - .L_14)
	.align		4
.L_14:
        /*0058*/ 	.word	index@(_Z19initializeAnsKernelPf)
        /*005c*/ 	.word	0x00000000


	//----- nvinfo : EIATTR_MIN_STACK_SIZE
	.align		4
.L_15:
        /*0060*/ 	.byte	0x04, 0x12
        /*0062*/ 	.short	(.L_17 - .L_16)
	.align		4
.L_16:
        /*0064*/ 	.word	index@(_Z18initializeDPKernelPfS_S_S_S_S_S_S_S_i)
        /*0068*/ 	.word	0x00000000


	//----- nvinfo : EIATTR_MIN_STACK_SIZE
	.align		4
.L_17:
        /*006c*/ 	.byte	0x04, 0x12
        /*006e*/ 	.short	(.L_19 - .L_18)
	.align		4
.L_18:
        /*0070*/ 	.word	index@(_Z20pairHMMForwardKernelPKfPKcS0_S0_PfS3_S3_S3_S3_S3_S3_S3_S3_iiS3_)
        /*0074*/ 	.word	0x00000000
.L_19:


//--------------------- .nv.compat                --------------------------
	.section	.nv.compat,"",@"SHT_CUDA_COMPAT_INFO"
	.align	4
        /*0000*/ 	.byte	0x02, 0x09, 0x00, 0x00, 0x02, 0x02, 0x01, 0x00, 0x02, 0x05, 0x05, 0x00, 0x03, 0x07, 0x01, 0x01
        /*0010*/ 	.byte	0x02, 0x03, 0x00, 0x00, 0x02, 0x06, 0x01, 0x00, 0x04, 0x0b, 0x08, 0x00, 0x01, 0x00, 0x00, 0x00
        /*0020*/ 	.byte	0x00, 0x00, 0x00, 0x00


//--------------------- .nv.info._Z19initializeAnsKernelPf --------------------------
	.section	.nv.info._Z19initializeAnsKernelPf,"",@"SHT_CUDA_INFO"
	.sectionflags	@""
	.align	4


	//----- nvinfo : EIATTR_CUDA_API_VERSION
	.align		4
        /*0000*/ 	.byte	0x04, 0x37
        /*0002*/ 	.short	(.L_21 - .L_20)
.L_20:
        /*0004*/ 	.word	0x00000082


	//----- nvinfo : EIATTR_KPARAM_INFO
	.align		4
.L_21:
        /*0008*/ 	.byte	0x04, 0x17
        /*000a*/ 	.short	(.L_23 - .L_22)
.L_22:
        /*000c*/ 	.word	0x00000000
        /*0010*/ 	.short	0x0000
        /*0012*/ 	.short	0x0000
        /*0014*/ 	.byte	0x00, 0xf5, 0x21, 0x00


	//----- nvinfo : EIATTR_SPARSE_MMA_MASK
	.align		4
.L_23:
        /*0018*/ 	.byte	0x03, 0x50
        /*001a*/ 	.short	0x0000


	//----- nvinfo : EIATTR_MAXREG_COUNT
	.align		4
        /*001c*/ 	.byte	0x03, 0x1b
        /*001e*/ 	.short	0x00ff


	//----- nvinfo : EIATTR_MERCURY_ISA_VERSION
	.align		4
        /*0020*/ 	.byte	0x03, 0x5f
        /*0022*/ 	.short	0x0101


	//----- nvinfo : EIATTR_VRC_CTA_INIT_COUNT
	.align		4
        /*0024*/ 	.byte	0x02, 0x4a
	.zero		1
	.zero		1


	//----- nvinfo : EIATTR_EXIT_INSTR_OFFSETS
	.align		4
        /*0028*/ 	.byte	0x04, 0x1c
        /*002a*/ 	.short	(.L_25 - .L_24)


	//   ....[0]....
.L_24:
        /*002c*/ 	.word	0x00000050


	//----- nvinfo : EIATTR_CBANK_PARAM_SIZE
	.align		4
.L_25:
        /*0030*/ 	.byte	0x03, 0x19
        /*0032*/ 	.short	0x0008


	//----- nvinfo : EIATTR_PARAM_CBANK
	.align		4
        /*0034*/ 	.byte	0x04, 0x0a
        /*0036*/ 	.short	(.L_27 - .L_26)
	.align		4
.L_26:
        /*0038*/ 	.word	index@(.nv.constant0._Z19initializeAnsKernelPf)
        /*003c*/ 	.short	0x0380
        /*003e*/ 	.short	0x0008


	//----- nvinfo : EIATTR_SW_WAR
	.align		4
.L_27:
        /*0040*/ 	.byte	0x04, 0x36
        /*0042*/ 	.short	(.L_29 - .L_28)
.L_28:
        /*0044*/ 	.word	0x00000008
.L_29:


//--------------------- .nv.info._Z18initializeDPKernelPfS_S_S_S_S_S_S_S_i --------------------------
	.section	.nv.info._Z18initializeDPKernelPfS_S_S_S_S_S_S_S_i,"",@"SHT_CUDA_INFO"
	.sectionflags	@""
	.align	4


	//----- nvinfo : EIATTR_CUDA_API_VERSION
	.align		4
        /*0000*/ 	.byte	0x04, 0x37
        /*0002*/ 	.short	(.L_31 - .L_30)
.L_30:
        /*0004*/ 	.word	0x00000082


	//----- nvinfo : EIATTR_KPARAM_INFO
	.align		4
.L_31:
        /*0008*/ 	.byte	0x04, 0x17
        /*000a*/ 	.short	(.L_33 - .L_32)
.L_32:
        /*000c*/ 	.word	0x00000000
        /*0010*/ 	.short	0x0009
        /*0012*/ 	.short	0x0048
        /*0014*/ 	.byte	0x00, 0xf0, 0x11, 0x00


	//----- nvinfo : EIATTR_KPARAM_INFO
	.align		4
.L_33:
        /*0018*/ 	.byte	0x04, 0x17
        /*001a*/ 	.short	(.L_35 - .L_34)
.L_34:
        /*001c*/ 	.word	0x00000000
        /*0020*/ 	.short	0x0008
        /*0022*/ 	.short	0x0040
        /*0024*/ 	.byte	0x00, 0xf5, 0x21, 0x00


	//----- nvinfo : EIATTR_KPARAM_INFO
	.align		4
.L_35:
        /*0028*/ 	.byte	0x04, 0x17
        /*002a*/ 	.short	(.L_37 - .L_36)
.L_36:
        /*002c*/ 	.word	0x00000000
        /*0030*/ 	.short	0x0007
        /*0032*/ 	.short	0x0038
        /*0034*/ 	.byte	0x00, 0xf5, 0x21, 0x00


	//----- nvinfo : EIATTR_KPARAM_INFO
	.align		4
.L_37:
        /*0038*/ 	.byte	0x04, 0x17
        /*003a*/ 	.short	(.L_39 - .L_38)
.L_38:
        /*003c*/ 	.word	0x00000000
        /*0040*/ 	.short	0x0006
        /*0042*/ 	.short	0x0030
        /*0044*/ 	.byte	0x00, 0xf5, 0x21, 0x00


	//----- nvinfo : EIATTR_KPARAM_INFO
	.align		4
.L_39:
        /*0048*/ 	.byte	0x04, 0x17
        /*004a*/ 	.short	(.L_41 - .L_40)
.L_40:
        /*004c*/ 	.word	0x00000000
        /*0050*/ 	.short	0x0005
        /*0052*/ 	.short	0x0028
        /*0054*/ 	.byte	0x00, 0xf5, 0x21, 0x00


	//----- nvinfo : EIATTR_KPARAM_INFO
	.align		4
.L_41:
        /*0058*/ 	.byte	0x04, 0x17
        /*005a*/ 	.short	(.L_43 - .L_42)
.L_42:
        /*005c*/ 	.word	0x00000000
        /*0060*/ 	.short	0x0004
        /*0062*/ 	.short	0x0020
        /*0064*/ 	.byte	0x00, 0xf5, 0x21, 0x00


	//----- nvinfo : EIATTR_KPARAM_INFO
	.align		4
.L_43:
        /*0068*/ 	.byte	0x04, 0x17
        /*006a*/ 	.short	(.L_45 - .L_44)
.L_44:
        /*006c*/ 	.word	0x00000000
        /*0070*/ 	.short	0x0003
        /*0072*/ 	.short	0x0018
        /*0074*/ 	.byte	0x00, 0xf5, 0x21, 0x00


	//----- nvinfo : EIATTR_KPARAM_INFO
	.align		4
.L_45:
        /*0078*/ 	.byte	0x04, 0x17
        /*007a*/ 	.short	(.L_47 - .L_46)
.L_46:
        /*007c*/ 	.word	0x00000000
        /*0080*/ 	.short	0x0002
        /*0082*/ 	.short	0x0010
        /*0084*/ 	.byte	0x00, 0xf5, 0x21, 0x00


	//----- nvinfo : EIATTR_KPARAM_INFO
	.align		4
.L_47:
        /*0088*/ 	.byte	0x04, 0x17
        /*008a*/ 	.short	(.L_49 - .L_48)
.L_48:
        /*008c*/ 	.word	0x00000000
        /*0090*/ 	.short	0x0001
        /*0092*/ 	.short	0x0008
        /*0094*/ 	.byte	0x00, 0xf5, 0x21, 0x00


	//----- nvinfo : EIATTR_KPARAM_INFO
	.align		4
.L_49:
        /*0098*/ 	.byte	0x04, 0x17
        /*009a*/ 	.short	(.L_51 - .L_50)
.L_50:
        /*009c*/ 	.word	0x00000000
        /*00a0*/ 	.short	0x0000
        /*00a2*/ 	.short	0x0000
        /*00a4*/ 	.byte	0x00, 0xf5, 0x21, 0x00


	//----- nvinfo : EIATTR_SPARSE_MMA_MASK
	.align		4
.L_51:
        /*00a8*/ 	.byte	0x03, 0x50
        /*00aa*/ 	.short	0x0000


	//----- nvinfo : EIATTR_MAXREG_COUNT
	.align		4
        /*00ac*/ 	.byte	0x03, 0x1b
        /*00ae*/ 	.short	0x00ff


	//----- nvinfo : EIATTR_MERCURY_ISA_VERSION
	.align		4
        /*00b0*/ 	.byte	0x03, 0x5f
        /*00b2*/ 	.short	0x0101


	//----- nvinfo : EIATTR_VRC_CTA_INIT_COUNT
	.align		4
        /*00b4*/ 	.byte	0x02, 0x4a
	.zero		1
	.zero		1


	//----- nvinfo : EIATTR_EXIT_INSTR_OFFSETS
	.align		4
        /*00b8*/ 	.byte	0x04, 0x1c
        /*00ba*/ 	.short	(.L_53 - .L_52)


	//   ....[0]....
.L_52:
        /*00bc*/ 	.word	0x00000070


	//   ....[1]....
        /*00c0*/ 	.word	0x00000450


	//   ....[2]....
        /*00c4*/ 	.word	0x00000620


	//----- nvinfo : EIATTR_CRS_STACK_SIZE
	.align		4
.L_53:
        /*00c8*/ 	.byte	0x04, 0x1e
        /*00ca*/ 	.short	(.L_55 - .L_54)
.L_54:
        /*00cc*/ 	.word	0x00000000


	//----- nvinfo : EIATTR_CBANK_PARAM_SIZE
	.align		4
.L_55:
        /*00d0*/ 	.byte	0x03, 0x19
        /*00d2*/ 	.short	0x004c


	//----- nvinfo : EIATTR_PARAM_CBANK
	.align		4
        /*00d4*/ 	.byte	0x04, 0x0a
        /*00d6*/ 	.short	(.L_57 - .L_56)
	.align		4
.L_56:
        /*00d8*/ 	.word	index@(.nv.constant0._Z18initializeDPKernelPfS_S_S_S_S_S_S_S_i)
        /*00dc*/ 	.short	0x0380
        /*00de*/ 	.short	0x004c


	//----- nvinfo : EIATTR_SW_WAR
	.align		4
.L_57:
        /*00e0*/ 	.byte	0x04, 0x36
        /*00e2*/ 	.short	(.L_59 - .L_58)
.L_58:
        /*00e4*/ 	.word	0x00000008
.L_59:


//--------------------- .nv.info._Z20pairHMMForwardKernelPKfPKcS0_S0_PfS3_S3_S3_S3_S3_S3_S3_S3_iiS3_ --------------------------
	.section	.nv.info._Z20pairHMMForwardKernelPKfPKcS0_S0_PfS3_S3_S3_S3_S3_S3_S3_S3_iiS3_,"",@"SHT_CUDA_INFO"
	.sectionflags	@""
	.align	4


	//----- nvinfo : EIATTR_CUDA_API_VERSION
	.align		4
        /*0000*/ 	.byte	0x04, 0x37
        /*0002*/ 	.short	(.L_61 - .L_60)
.L_60:
        /*0004*/ 	.word	0x00000082


	//----- nvinfo : EIATTR_KPARAM_INFO
	.align		4
.L_61:
        /*0008*/ 	.byte	0x04, 0x17
        /*000a*/ 	.short	(.L_63 - .L_62)
.L_62:
        /*000c*/ 	.word	0x00000000
        /*0010*/ 	.short	0x000f
        /*0012*/ 	.short	0x0070
        /*0014*/ 	.byte	0x00, 0xf5, 0x21, 0x00


	//----- nvinfo : EIATTR_KPARAM_INFO
	.align		4
.L_63:
        /*0018*/ 	.byte	0x04, 0x17
        /*001a*/ 	.short	(.L_65 - .L_64)
.L_64:
        /*001c*/ 	.word	0x00000000
        /*0020*/ 	.short	0x000e
        /*0022*/ 	.short	0x006c
        /*0024*/ 	.byte	0x00, 0xf0, 0x11, 0x00


	//----- nvinfo : EIATTR_KPARAM_INFO
	.align		4
.L_65:
        /*0028*/ 	.byte	0x04, 0x17
        /*002a*/ 	.short	(.L_67 - .L_66)
.L_66:
        /*002c*/ 	.word	0x00000000
        /*0030*/ 	.short	0x000d
        /*0032*/ 	.short	0x0068
        /*0034*/ 	.byte	0x00, 0xf0, 0x11, 0x00


	//----- nvinfo : EIATTR_KPARAM_INFO
	.align		4
.L_67:
        /*0038*/ 	.byte	0x04, 0x17
        /*003a*/ 	.short	(.L_69 - .L_68)
.L_68:
        /*003c*/ 	.word	0x00000000
        /*0040*/ 	.short	0x000c
        /*0042*/ 	.short	0x0060
        /*0044*/ 	.byte	0x00, 0xf5, 0x21, 0x00


	//----- nvinfo : EIATTR_KPARAM_INFO
	.align		4
.L_69:
        /*0048*/ 	.byte	0x04, 0x17
        /*004a*/ 	.short	(.L_71 - .L_70)
.L_70:
        /*004c*/ 	.word	0x00000000
        /*0050*/ 	.short	0x000b
        /*0052*/ 	.short	0x0058
        /*0054*/ 	.byte	0x00, 0xf5, 0x21, 0x00


	//----- nvinfo : EIATTR_KPARAM_INFO
	.align		4
.L_71:
        /*0058*/ 	.byte	0x04, 0x17
        /*005a*/ 	.short	(.L_73 - .L_72)
.L_72:
        /*005c*/ 	.word	0x00000000
        /*0060*/ 	.short	0x000a
        /*0062*/ 	.short	0x0050
        /*0064*/ 	.byte	0x00, 0xf5, 0x21, 0x00


	//----- nvinfo : EIATTR_KPARAM_INFO
	.align		4
.L_73:
        /*0068*/ 	.byte	0x04, 0x17
        /*006a*/ 	.short	(.L_75 - .L_74)
.L_74:
        /*006c*/ 	.word	0x00000000
        /*0070*/ 	.short	0x0009
        /*0072*/ 	.short	0x0048
        /*0074*/ 	.byte	0x00, 0xf5, 0x21, 0x00


	//----- nvinfo : EIATTR_KPARAM_INFO
	.align		4
.L_75:
        /*0078*/ 	.byte	0x04, 0x17
        /*007a*/ 	.short	(.L_77 - .L_76)
.L_76:
        /*007c*/ 	.word	0x00000000
        /*0080*/ 	.short	0x0008
        /*0082*/ 	.short	0x0040
        /*0084*/ 	.byte	0x00, 0xf5, 0x21, 0x00


	//----- nvinfo : EIATTR_KPARAM_INFO
	.align		4
.L_77:
        /*0088*/ 	.byte	0x04, 0x17
        /*008a*/ 	.short	(.L_79 - .L_78)
.L_78:
        /*008c*/ 	.word	0x00000000
        /*0090*/ 	.short	0x0007
        /*0092*/ 	.short	0x0038
        /*0094*/ 	.byte	0x00, 0xf5, 0x21, 0x00


	//----- nvinfo : EIATTR_KPARAM_INFO
	.align		4
.L_79:
        /*0098*/ 	.byte	0x04, 0x17
        /*009a*/ 	.short	(.L_81 - .L_80)
.L_80:
        /*009c*/ 	.word	0x00000000
        /*00a0*/ 	.short	0x0006
        /*00a2*/ 	.short	0x0030
        /*00a4*/ 	.byte	0x00, 0xf5, 0x21, 0x00


	//----- nvinfo : EIATTR_KPARAM_INFO
	.align		4
.L_81:
        /*00a8*/ 	.byte	0x04, 0x17
        /*00aa*/ 	.short	(.L_83 - .L_82)
.L_82:
        /*00ac*/ 	.word	0x00000000
        /*00b0*/ 	.short	0x0005
        /*00b2*/ 	.short	0x0028
        /*00b4*/ 	.byte	0x00, 0xf5, 0x21, 0x00


	//----- nvinfo : EIATTR_KPARAM_INFO
	.align		4
.L_83:
        /*00b8*/ 	.byte	0x04, 0x17
        /*00ba*/ 	.short	(.L_85 - .L_84)
.L_84:
        /*00bc*/ 	.word	0x00000000
        /*00c0*/ 	.short	0x0004
        /*00c2*/ 	.short	0x0020
        /*00c4*/ 	.byte	0x00, 0xf5, 0x21, 0x00


	//----- nvinfo : EIATTR_KPARAM_INFO
	.align		4
.L_85:
        /*00c8*/ 	.byte	0x04, 0x17
        /*00ca*/ 	.short	(.L_87 - .L_86)
.L_86:
        /*00cc*/ 	.word	0x00000000
        /*00d0*/ 	.short	0x0003
        /*00d2*/ 	.short	0x0018
        /*00d4*/ 	.byte	0x00, 0xf5, 0x21, 0x00


	//----- nvinfo : EIATTR_KPARAM_INFO
	.align		4
.L_87:
        /*00d8*/ 	.byte	0x04, 0x17
        /*00da*/ 	.short	(.L_89 - .L_88)
.L_88:
        /*00dc*/ 	.word	0x00000000
        /*00e0*/ 	.short	0x0002
        /*00e2*/ 	.short	0x0010
        /*00e4*/ 	.byte	0x00, 0xf5, 0x21, 0x00


	//----- nvinfo : EIATTR_KPARAM_INFO
	.align		4
.L_89:
        /*00e8*/ 	.byte	0x04, 0x17
        /*00ea*/ 	.short	(.L_91 - .L_90)
.L_90:
        /*00ec*/ 	.word	0x00000000
        /*00f0*/ 	.short	0x0001
        /*00f2*/ 	.short	0x0008
        /*00f4*/ 	.byte	0x00, 0xf5, 0x21, 0x00


	//----- nvinfo : EIATTR_KPARAM_INFO
	.align		4
.L_91:
        /*00f8*/ 	.byte	0x04, 0x17
        /*00fa*/ 	.short	(.L_93 - .L_92)
.L_92:
        /*00fc*/ 	.word	0x00000000
        /*0100*/ 	.short	0x0000
        /*0102*/ 	.short	0x0000
        /*0104*/ 	.byte	0x00, 0xf5, 0x21, 0x00


	//----- nvinfo : EIATTR_SPARSE_MMA_MASK
	.align		4
.L_93:
        /*0108*/ 	.byte	0x03, 0x50
        /*010a*/ 	.short	0x0000


	//----- nvinfo : EIATTR_MAXREG_COUNT
	.align		4
        /*010c*/ 	.byte	0x03, 0x1b
        /*010e*/ 	.short	0x00ff


	//----- nvinfo : EIATTR_NUM_BARRIERS
	.align		4
        /*0110*/ 	.byte	0x02, 0x4c
        /*0112*/ 	.byte	0x01
	.zero		1


	//----- nvinfo : EIATTR_MERCURY_ISA_VERSION
	.align		4
        /*0114*/ 	.byte	0x03, 0x5f
        /*0116*/ 	.short	0x0101


	//----- nvinfo : EIATTR_VRC_CTA_INIT_COUNT
	.align		4
        /*0118*/ 	.byte	0x02, 0x4a
	.zero		1
	.zero		1


	//----- nvinfo : EIATTR_EXIT_INSTR_OFFSETS
	.align		4
        /*011c*/ 	.byte	0x04, 0x1c
        /*011e*/ 	.short	(.L_95 - .L_94)


	//   ....[0]....
.L_94:
        /*0120*/ 	.word	0x00000070


	//   ....[1]....
        /*0124*/ 	.word	0x000046f0


	//----- nvinfo : EIATTR_CRS_STACK_SIZE
	.align		4
.L_95:
        /*0128*/ 	.byte	0x04, 0x1e
        /*012a*/ 	.short	(.L_97 - .L_96)
.L_96:
        /*012c*/ 	.word	0x00000000


	//----- nvinfo : EIATTR_CBANK_PARAM_SIZE
	.align		4
.L_97:
        /*0130*/ 	.byte	0x03, 0x19
        /*0132*/ 	.short	0x0078


	//----- nvinfo : EIATTR_PARAM_CBANK
	.align		4
        /*0134*/ 	.byte	0x04, 0x0a
        /*0136*/ 	.short	(.L_99 - .L_98)
	.align		4
.L_98:
        /*0138*/ 	.word	index@(.nv.constant0._Z20pairHMMForwardKernelPKfPKcS0_S0_PfS3_S3_S3_S3_S3_S3_S3_S3_iiS3_)
        /*013c*/ 	.short	0x0380
        /*013e*/ 	.short	0x0078


	//----- nvinfo : EIATTR_SW_WAR
	.align		4
.L_99:
        /*0140*/ 	.byte	0x04, 0x36
        /*0142*/ 	.short	(.L_101 - .L_100)
.L_100:
        /*0144*/ 	.word	0x00000008
.L_101:


//--------------------- .nv.callgraph             --------------------------
	.section	.nv.callgraph,"",@"SHT_CUDA_CALLGRAPH"
	.align	4
	.sectionentsize	8
	.align		4
        /*0000*/ 	.word	0x00000000
	.align		4
        /*0004*/ 	.word	0xffffffff
	.align		4
        /*0008*/ 	.word	0x00000000
	.align		4
        /*000c*/ 	.word	0xfffffffe
	.align		4
        /*0010*/ 	.word	0x00000000
	.align		4
        /*0014*/ 	.word	0xfffffffd
	.align		4
        /*0018*/ 	.word	0x00000000
	.align		4
        /*001c*/ 	.word	0xfffffffc


//--------------------- .text._Z19initializeAnsKernelPf --------------------------
	.section	.text._Z19initializeAnsKernelPf,"ax",@progbits
	.align	128
        .global         _Z19initializeAnsKernelPf
        .type           _Z19initializeAnsKernelPf,@function
        .size           _Z19initializeAnsKernelPf,(.L_x_49 - _Z19initializeAnsKernelPf)
        .other          _Z19initializeAnsKernelPf,@"STO_CUDA_ENTRY STV_DEFAULT"
_Z19initializeAnsKernelPf:
.text._Z19initializeAnsKernelPf:
[----:B------:R-:W-:Y:S08]  /*0000*/  LDC R1, c[0x0][0x37c] ;  /* 0x0000df00ff017b82 */ /* 0x000ff00000000800 */
[----:B------:R-:W0:Y:S01]  /*0010*/  LDC.64 R2, c[0x0][0x380] ;  /* 0x0000e000ff027b82 */ /* 0x000e220000000a00 */
[----:B------:R-:W0:Y:S01]  /*0020*/  LDCU.64 UR4, c[0x0][0x358] ;  /* 0x00006b00ff0477ac */ /* 0x000e220008000a00 */
[----:B------:R-:W-:-:S05]  /*0030*/  HFMA2 R5, -RZ, RZ, -10824, -13904 ;  /* 0xf149f2caff057431 */ /* 0x000fca00000001ff */
[----:B0-----:R-:W-:Y:S01]  /*0040*/  STG.E desc[UR4][R2.64], R5 ;  /* 0x0000000502007986 */ /* 0x001fe2000c101904 */
[----:B------:R-:W-:Y:S05]  /*0050*/  EXIT ;  /* 0x000000000000794d */ /* 0x000fea0003800000 */
.L_x_0:
[----:B------:R-:W-:-:S00]  /*0060*/  BRA `(.L_x_0) ;  /* 0xfffffffc00fc7947 */ /* 0x000fc0000383ffff */
[----:B------:R-:W-:-:S00]  /*0070*/  NOP ;  /* 0x0000000000007918 */ /* 0x000fc00000000000 */
        /* <DEDUP_REMOVED lines=8> */
.L_x_49:


//--------------------- .text._Z18initializeDPKernelPfS_S_S_S_S_S_S_S_i --------------------------
	.section	.text._Z18initializeDPKernelPfS_S_S_S_S_S_S_S_i,"ax",@progbits
	.align	128
        .global         _Z18initializeDPKernelPfS_S_S_S_S_S_S_S_i
        .type           _Z18initializeDPKernelPfS_S_S_S_S_S_S_S_i,@function
        .size           _Z18initializeDPKernelPfS_S_S_S_S_S_S_S_i,(.L_x_48 - _Z18initializeDPKernelPfS_S_S_S_S_S_S_S_i)
        .other          _Z18initializeDPKernelPfS_S_S_S_S_S_S_S_i,@"STO_CUDA_ENTRY STV_DEFAULT"
_Z18initializeDPKernelPfS_S_S_S_S_S_S_S_i:
.text._Z18initializeDPKernelPfS_S_S_S_S_S_S_S_i:
[----:B------:R-:W-:Y:S01]  /*0000*/  LDC R1, c[0x0][0x37c] ;  /* 0x0000df00ff017b82 */ /* 0x000fe20000000800 */
[----:B------:R-:W0:Y:S07]  /*0010*/  S2R R0, SR_TID.X ;  /* 0x0000000000007919 */ /* 0x000e2e0000002100 */
[----:B------:R-:W0:Y:S01]  /*0020*/  S2UR UR4, SR_CTAID.X ;  /* 0x00000000000479c3 */ /* 0x000e220000002500 */
[----:B------:R-:W1:Y:S07]  /*0030*/  LDCU UR6, c[0x0][0x3c8] ;  /* 0x00007900ff0677ac */ /* 0x000e6e0008000800 */
[----:B------:R-:W0:Y:S02]  /*0040*/  LDC R5, c[0x0][0x360] ;  /* 0x0000d800ff057b82 */ /* 0x000e240000000800 */
[----:B0-----:R-:W-:-:S05]  /*0050*/  IMAD R5, R5, UR4, R0 ;  /* 0x0000000405057c24 */ /* 0x001fca000f8e0200 */
[----:B-1----:R-:W-:-:S13]  /*0060*/  ISETP.GT.AND P0, PT, R5, UR6, PT ;  /* 0x0000000605007c0c */ /* 0x002fda000bf04270 */
[----:B------:R-:W-:Y:S05]  /*0070*/  @P0 EXIT ;  /* 0x000000000000094d */ /* 0x000fea0003800000 */
[----:B------:R-:W-:Y:S01]  /*0080*/  ISETP.NE.AND P0, PT, R5, RZ, PT ;  /* 0x000000ff0500720c */ /* 0x000fe20003f05270 */
[----:B------:R-:W0:-:S12]  /*0090*/  LDCU.64 UR4, c[0x0][0x358] ;  /* 0x00006b00ff0477ac */ /* 0x000e180008000a00 */
[----:B------:R-:W-:Y:S05]  /*00a0*/  @P0 BRA `(.L_x_1) ;  /* 0x0000000000ec0947 */ /* 0x000fea0003800000 */
[----:B------:R-:W0:Y:S01]  /*00b0*/  LDC.64 R2, c[0x0][0x380] ;  /* 0x0000e000ff027b82 */ /* 0x000e220000000a00 */
[----:B------:R-:W-:Y:S01]  /*00c0*/  I2FP.F32.S32 R0, UR6 ;  /* 0x0000000600007c45 */ /* 0x000fe20008201400 */
[----:B------:R-:W-:-:S04]  /*00d0*/  HFMA2 R7, -RZ, RZ, -10824, -13904 ;  /* 0xf149f2caff077431 */ /* 0x000fc800000001ff */
[----:B------:R-:W-:Y:S02]  /*00e0*/  VIADD R6, R0, 0x1800000 ;  /* 0x0180000000067836 */ /* 0x000fe40000000000 */
[----:B------:R-:W1:Y:S03]  /*00f0*/  LDC.64 R4, c[0x0][0x388] ;  /* 0x0000e200ff047b82 */ /* 0x000e660000000a00 */
[----:B------:R-:W-:-:S04]  /*0100*/  LOP3.LUT R6, R6, 0x7f800000, RZ, 0xc0, !PT ;  /* 0x7f80000006067812 */ /* 0x000fc800078ec0ff */
[----:B------:R-:W-:Y:S01]  /*0110*/  ISETP.GT.U32.AND P0, PT, R6, 0x1ffffff, PT ;  /* 0x01ffffff0600780c */ /* 0x000fe20003f04070 */
[----:B0-----:R0:W-:Y:S04]  /*0120*/  STG.E desc[UR4][R2.64], R7 ;  /* 0x0000000702007986 */ /* 0x0011e8000c101904 */
[----:B-1----:R0:W-:Y:S08]  /*0130*/  STG.E desc[UR4][R4.64], R7 ;  /* 0x0000000704007986 */ /* 0x0021f0000c101904 */
[----:B------:R-:W-:Y:S05]  /*0140*/  @P0 BRA `(.L_x_2) ;  /* 0x00000000000c0947 */ /* 0x000fea0003800000 */
[----:B0-----:R-:W-:-:S07]  /*0150*/  MOV R2, 0x170 ;  /* 0x0000017000027802 */ /* 0x001fce0000000f00 */
[----:B------:R-:W-:Y:S05]  /*0160*/  CALL.REL.NOINC `($__internal_0_$__cuda_sm20_rcp_rn_f32_slowpath) ;  /* 0x0000000400307944 */ /* 0x000fea0003c00000 */
[----:B------:R-:W-:Y:S05]  /*0170*/  BRA `(.L_x_3) ;  /* 0x0000000000107947 */ /* 0x000fea0003800000 */
.L_x_2:
[----:B0-----:R-:W0:Y:S02]  /*0180*/  MUFU.RCP R3, R0 ;  /* 0x0000000000037308 */ /* 0x001e240000001000 */
[----:B0-----:R-:W-:-:S04]  /*0190*/  FFMA R2, R0, R3, -1 ;  /* 0xbf80000000027423 */ /* 0x001fc80000000003 */
[----:B------:R-:W-:-:S04]  /*01a0*/  FADD.FTZ R2, -R2, -RZ ;  /* 0x800000ff02027221 */ /* 0x000fc80000010100 */
[----:B------:R-:W-:-:S07]  /*01b0*/  FFMA R0, R3, R2, R3 ;  /* 0x0000000203007223 */ /* 0x000fce0000000003 */
.L_x_3:
[----:B------:R-:W-:Y:S01]  /*01c0*/  FSETP.GEU.AND P0, PT, R0, 1.175494350822287508e-38, PT ;  /* 0x008000000000780b */ /* 0x000fe20003f0e000 */
[----:B------:R-:W0:Y:S01]  /*01d0*/  LDC.64 R8, c[0x0][0x3a8] ;  /* 0x0000ea00ff087b82 */ /* 0x000e220000000a00 */
[----:B------:R-:W-:Y:S01]  /*01e0*/  MOV R5, 0x3e055027 ;  /* 0x3e05502700057802 */ /* 0x000fe20000000f00 */
[----:B------:R-:W-:Y:S01]  /*01f0*/  IMAD.MOV.U32 R19, RZ, RZ, 0x7f800000 ;  /* 0x7f800000ff137424 */ /* 0x000fe200078e00ff */
[----:B------:R-:W-:-:S05]  /*0200*/  FSEL R4, RZ, -23, P0 ;  /* 0xc1b80000ff047808 */ /* 0x000fca0000000000 */
[----:B------:R-:W1:Y:S04]  /*0210*/  LDC.64 R10, c[0x0][0x3b0] ;  /* 0x0000ec00ff0a7b82 */ /* 0x000e680000000a00 */
[----:B------:R-:W-:-:S04]  /*0220*/  @!P0 FMUL R0, R0, 8388608 ;  /* 0x4b00000000008820 */ /* 0x000fc80000400000 */
[----:B------:R-:W2:Y:S01]  /*0230*/  LDC.64 R12, c[0x0][0x3b8] ;  /* 0x0000ee00ff0c7b82 */ /* 0x000ea20000000a00 */
[C---:B------:R-:W-:Y:S02]  /*0240*/  IADD3 R2, PT, PT, R0.reuse, -0x3f2aaaab, RZ ;  /* 0xc0d5555500027810 */ /* 0x040fe40007ffe0ff */
[----:B------:R-:W-:Y:S02]  /*0250*/  ISETP.GT.U32.AND P0, PT, R0, 0x7f7fffff, PT ;  /* 0x7f7fffff0000780c */ /* 0x000fe40003f04070 */
[----:B------:R-:W-:-:S03]  /*0260*/  LOP3.LUT R3, R2, 0xff800000, RZ, 0xc0, !PT ;  /* 0xff80000002037812 */ /* 0x000fc600078ec0ff */
[----:B------:R-:W3:Y:S02]  /*0270*/  LDC.64 R14, c[0x0][0x3c0] ;  /* 0x0000f000ff0e7b82 */ /* 0x000ee40000000a00 */
[----:B------:R-:W-:-:S04]  /*0280*/  IMAD.IADD R2, R0, 0x1, -R3 ;  /* 0x0000000100027824 */ /* 0x000fc800078e0a03 */
[----:B------:R-:W-:-:S04]  /*0290*/  FADD R6, R2, -1 ;  /* 0xbf80000002067421 */ /* 0x000fc80000000000 */
[----:B------:R-:W-:-:S04]  /*02a0*/  FFMA R5, R6, -R5, 0.14084610342979431152 ;  /* 0x3e1039f606057423 */ /* 0x000fc80000000805 */
[----:B------:R-:W-:-:S04]  /*02b0*/  FFMA R5, R6, R5, -0.12148627638816833496 ;  /* 0xbdf8cdcc06057423 */ /* 0x000fc80000000005 */
[----:B------:R-:W-:-:S04]  /*02c0*/  FFMA R5, R6, R5, 0.13980610668659210205 ;  /* 0x3e0f295506057423 */ /* 0x000fc80000000005 */
[----:B------:R-:W-:-:S04]  /*02d0*/  FFMA R5, R6, R5, -0.16684235632419586182 ;  /* 0xbe2ad8b906057423 */ /* 0x000fc80000000005 */
[----:B------:R-:W-:-:S04]  /*02e0*/  FFMA R5, R6, R5, 0.20012299716472625732 ;  /* 0x3e4ced0b06057423 */ /* 0x000fc80000000005 */
[----:B------:R-:W-:-:S04]  /*02f0*/  FFMA R5, R6, R5, -0.24999669194221496582 ;  /* 0xbe7fff2206057423 */ /* 0x000fc80000000005 */
[----:B------:R-:W-:-:S04]  /*0300*/  FFMA R5, R6, R5, 0.33333182334899902344 ;  /* 0x3eaaaa7806057423 */ /* 0x000fc80000000005 */
[C---:B------:R-:W-:Y:S01]  /*0310*/  FFMA R7, R6.reuse, R5, -0.5 ;  /* 0xbf00000006077423 */ /* 0x040fe20000000005 */
[----:B------:R-:W-:Y:S02]  /*0320*/  I2FP.F32.S32 R5, R3 ;  /* 0x0000000300057245 */ /* 0x000fe40000201400 */
[----:B------:R-:W4:Y:S01]  /*0330*/  LDC.64 R2, c[0x0][0x390] ;  /* 0x0000e400ff027b82 */ /* 0x000f220000000a00 */
[C---:B------:R-:W-:Y:S02]  /*0340*/  FMUL R7, R6.reuse, R7 ;  /* 0x0000000706077220 */ /* 0x040fe40000400000 */
[----:B------:R-:W-:Y:S02]  /*0350*/  FFMA R16, R5, 1.1920928955078125e-07, R4 ;  /* 0x3400000005107823 */ /* 0x000fe40000000004 */
[----:B------:R-:W-:-:S03]  /*0360*/  FFMA R17, R6, R7, R6 ;  /* 0x0000000706117223 */ /* 0x000fc60000000006 */
[----:B------:R-:W5:Y:S01]  /*0370*/  LDC.64 R4, c[0x0][0x398] ;  /* 0x0000e600ff047b82 */ /* 0x000f620000000a00 */
[----:B------:R-:W-:Y:S01]  /*0380*/  FFMA R16, R16, 0.69314718246459960938, R17 ;  /* 0x3f31721810107823 */ /* 0x000fe20000000011 */
[C---:B------:R-:W-:Y:S01]  /*0390*/  @P0 FFMA R16, R0.reuse, R19, +INF ;  /* 0x7f80000000100423 */ /* 0x040fe20000000013 */
[----:B------:R-:W-:Y:S01]  /*03a0*/  FSETP.NEU.AND P0, PT, R0, RZ, PT ;  /* 0x000000ff0000720b */ /* 0x000fe20003f0d000 */
[----:B------:R-:W-:-:S03]  /*03b0*/  HFMA2 R19, -RZ, RZ, -10824, -13904 ;  /* 0xf149f2caff137431 */ /* 0x000fc600000001ff */
[----:B------:R-:W-:Y:S01]  /*03c0*/  FSEL R17, R16, -INF , P0 ;  /* 0xff80000010117808 */ /* 0x000fe20000000000 */
[----:B------:R-:W0:Y:S04]  /*03d0*/  LDC.64 R6, c[0x0][0x3a0] ;  /* 0x0000e800ff067b82 */ /* 0x000e280000000a00 */
[----:B----4-:R-:W-:Y:S04]  /*03e0*/  STG.E desc[UR4][R2.64], R17 ;  /* 0x0000001102007986 */ /* 0x010fe8000c101904 */
[----:B-----5:R-:W-:Y:S04]  /*03f0*/  STG.E desc[UR4][R4.64], R19 ;  /* 0x0000001304007986 */ /* 0x020fe8000c101904 */
[----:B0-----:R-:W-:Y:S04]  /*0400*/  STG.E desc[UR4][R6.64], R19 ;  /* 0x0000001306007986 */ /* 0x001fe8000c101904 */
[----:B------:R-:W-:Y:S04]  /*0410*/  STG.E desc[UR4][R8.64], R17 ;  /* 0x0000001108007986 */ /* 0x000fe8000c101904 */
[----:B-1----:R-:W-:Y:S04]  /*0420*/  STG.E desc[UR4][R10.64], R19 ;  /* 0x000000130a007986 */ /* 0x002fe8000c101904 */
[----:B--2---:R-:W-:Y:S04]  /*0430*/  STG.E desc[UR4][R12.64], R19 ;  /* 0x000000130c007986 */ /* 0x004fe8000c101904 */
[----:B---3--:R-:W-:Y:S01]  /*0440*/  STG.E desc[UR4][R14.64], R17 ;  /* 0x000000110e007986 */ /* 0x008fe2000c101904 */
[----:B------:R-:W-:Y:S05]  /*0450*/  EXIT ;  /* 0x000000000000794d */ /* 0x000fea0003800000 */
.L_x_1:
[----:B------:R-:W1:Y:S01]  /*0460*/  LDC.64 R14, c[0x0][0x3c0] ;  /* 0x0000f000ff0e7b82 */ /* 0x000e620000000a00 */
[----:B------:R-:W-:-:S07]  /*0470*/  IMAD.MOV.U32 R0, RZ, RZ, -0xeb60d36 ;  /* 0xf149f2caff007424 */ /* 0x000fce00078e00ff */
[----:B------:R-:W2:Y:S08]  /*0480*/  LDC.64 R16, c[0x0][0x3b8] ;  /* 0x0000ee00ff107b82 */ /* 0x000eb00000000a00 */
[----:B------:R-:W3:Y:S08]  /*0490*/  LDC.64 R18, c[0x0][0x3b0] ;  /* 0x0000ec00ff127b82 */ /* 0x000ef00000000a00 */
[----:B------:R-:W4:Y:S01]  /*04a0*/  LDC.64 R20, c[0x0][0x3a8] ;  /* 0x0000ea00ff147b82 */ /* 0x000f220000000a00 */
[----:B-1----:R-:W-:-:S05]  /*04b0*/  IMAD.WIDE R14, R5, 0x4, R14 ;  /* 0x00000004050e7825 */ /* 0x002fca00078e020e */
[----:B0-----:R-:W-:Y:S02]  /*04c0*/  STG.E desc[UR4][R14.64], R0 ;  /* 0x000000000e007986 */ /* 0x001fe4000c101904 */
[----:B------:R-:W0:Y:S01]  /*04d0*/  LDC.64 R12, c[0x0][0x3a0] ;  /* 0x0000e800ff0c7b82 */ /* 0x000e220000000a00 */
[----:B--2---:R-:W-:-:S05]  /*04e0*/  IMAD.WIDE R16, R5, 0x4, R16 ;  /* 0x0000000405107825 */ /* 0x004fca00078e0210 */
[----:B------:R-:W-:Y:S02]  /*04f0*/  STG.E desc[UR4][R16.64], R0 ;  /* 0x0000000010007986 */ /* 0x000fe4000c101904 */
[----:B------:R-:W1:Y:S01]  /*0500*/  LDC.64 R10, c[0x0][0x398] ;  /* 0x0000e600ff0a7b82 */ /* 0x000e620000000a00 */
[----:B---3--:R-:W-:-:S05]  /*0510*/  IMAD.WIDE R18, R5, 0x4, R18 ;  /* 0x0000000405127825 */ /* 0x008fca00078e0212 */
[----:B------:R-:W-:Y:S02]  /*0520*/  STG.E desc[UR4][R18.64], R0 ;  /* 0x0000000012007986 */ /* 0x000fe4000c101904 */
[----:B------:R-:W2:Y:S01]  /*0530*/  LDC.64 R8, c[0x0][0x390] ;  /* 0x0000e400ff087b82 */ /* 0x000ea20000000a00 */
[----:B----4-:R-:W-:-:S05]  /*0540*/  IMAD.WIDE R20, R5, 0x4, R20 ;  /* 0x0000000405147825 */ /* 0x010fca00078e0214 */
[----:B------:R-:W-:Y:S02]  /*0550*/  STG.E desc[UR4][R20.64], R0 ;  /* 0x0000000014007986 */ /* 0x000fe4000c101904 */
[----:B------:R-:W3:Y:S01]  /*0560*/  LDC.64 R6, c[0x0][0x388] ;  /* 0x0000e200ff067b82 */ /* 0x000ee20000000a00 */
[----:B0-----:R-:W-:-:S05]  /*0570*/  IMAD.WIDE R12, R5, 0x4, R12 ;  /* 0x00000004050c7825 */ /* 0x001fca00078e020c */
[----:B------:R-:W-:Y:S02]  /*0580*/  STG.E desc[UR4][R12.64], R0 ;  /* 0x000000000c007986 */ /* 0x000fe4000c101904 */
[----:B------:R-:W0:Y:S01]  /*0590*/  LDC.64 R2, c[0x0][0x380] ;  /* 0x0000e000ff027b82 */ /* 0x000e220000000a00 */
[----:B-1----:R-:W-:-:S05]  /*05a0*/  IMAD.WIDE R10, R5, 0x4, R10 ;  /* 0x00000004050a7825 */ /* 0x002fca00078e020a */
[----:B------:R-:W-:Y:S01]  /*05b0*/  STG.E desc[UR4][R10.64], R0 ;  /* 0x000000000a007986 */ /* 0x000fe2000c101904 */
[----:B--2---:R-:W-:-:S05]  /*05c0*/  IMAD.WIDE R8, R5, 0x4, R8 ;  /* 0x0000000405087825 */ /* 0x004fca00078e0208 */
[----:B------:R-:W-:Y:S01]  /*05d0*/  STG.E desc[UR4][R8.64], R0 ;  /* 0x0000000008007986 */ /* 0x000fe2000c101904 */
[----:B---3--:R-:W-:-:S05]  /*05e0*/  IMAD.WIDE R6, R5, 0x4, R6 ;  /* 0x0000000405067825 */ /* 0x008fca00078e0206 */
[----:B------:R-:W-:Y:S01]  /*05f0*/  STG.E desc[UR4][R6.64], R0 ;  /* 0x0000000006007986 */ /* 0x000fe2000c101904 */
[----:B0-----:R-:W-:-:S05]  /*0600*/  IMAD.WIDE R2, R5, 0x4, R2 ;  /* 0x0000000405027825 */ /* 0x001fca00078e0202 */
[----:B------:R-:W-:Y:S01]  /*0610*/  STG.E desc[UR4][R2.64], R0 ;  /* 0x0000000002007986 */ /* 0x000fe2000c101904 */
[----:B------:R-:W-:Y:S05]  /*0620*/  EXIT ;  /* 0x000000000000794d */ /* 0x000fea0003800000 */
        .weak           $__internal_0_$__cuda_sm20_rcp_rn_f32_slowpath
        .type           $__internal_0_$__cuda_sm20_rcp_rn_f32_slowpath,@function
        .size           $__internal_0_$__cuda_sm20_rcp_rn_f32_slowpath,(.L_x_48 - $__internal_0_$__cuda_sm20_rcp_rn_f32_slowpath)
$__internal_0_$__cuda_sm20_rcp_rn_f32_slowpath:
[----:B------:R-:W-:-:S04]  /*0630*/  SHF.L.U32 R3, R0, 0x1, RZ ;  /* 0x0000000100037819 */ /* 0x000fc800000006ff */
[----:B------:R-:W-:-:S04]  /*0640*/  SHF.R.U32.HI R3, RZ, 0x18, R3 ;  /* 0x00000018ff037819 */ /* 0x000fc80000011603 */
[----:B------:R-:W-:-:S13]  /*0650*/  ISETP.NE.U32.AND P0, PT, R3, RZ, PT ;  /* 0x000000ff0300720c */ /* 0x000fda0003f05070 */
[----:B------:R-:W-:Y:S05]  /*0660*/  @P0 BRA `(.L_x_4) ;  /* 0x00000000002c0947 */ /* 0x000fea0003800000 */
[----:B------:R-:W-:-:S05]  /*0670*/  IMAD.SHL.U32 R3, R0, 0x2, RZ ;  /* 0x0000000200037824 */ /* 0x000fca00078e00ff */
[----:B------:R-:W-:-:S13]  /*0680*/  ISETP.NE.AND P0, PT, R3, RZ, PT ;  /* 0x000000ff0300720c */ /* 0x000fda0003f05270 */
[----:B------:R0:W1:Y:S01]  /*0690*/  @!P0 MUFU.RCP R3, R0 ;  /* 0x0000000000038308 */ /* 0x0000620000001000 */
[----:B------:R-:W-:Y:S05]  /*06a0*/  @!P0 BRA `(.L_x_5) ;  /* 0x0000000000a48947 */ /* 0x000fea0003800000 */
[----:B------:R-:W-:-:S04]  /*06b0*/  FFMA R4, R0, 1.84467440737095516160e+19, RZ ;  /* 0x5f80000000047823 */ /* 0x000fc800000000ff */
[----:B-1----:R-:W0:Y:S02]  /*06c0*/  MUFU.RCP R3, R4 ;  /* 0x0000000400037308 */ /* 0x002e240000001000 */
[----:B0-----:R-:W-:-:S04]  /*06d0*/  FFMA R0, R4, R3, -1 ;  /* 0xbf80000004007423 */ /* 0x001fc80000000003 */
[----:B------:R-:W-:-:S04]  /*06e0*/  FADD.FTZ R0, -R0, -RZ ;  /* 0x800000ff00007221 */ /* 0x000fc80000010100 */
[----:B------:R-:W-:-:S04]  /*06f0*/  FFMA R0, R3, R0, R3 ;  /* 0x0000000003007223 */ /* 0x000fc80000000003 */
[----:B------:R-:W-:Y:S01]  /*0700*/  FFMA R3, R0, 1.84467440737095516160e+19, RZ ;  /* 0x5f80000000037823 */ /* 0x000fe200000000ff */
[----:B------:R-:W-:Y:S06]  /*0710*/  BRA `(.L_x_5) ;  /* 0x0000000000887947 */ /* 0x000fec0003800000 */
.L_x_4:
[----:B------:R-:W-:-:S04]  /*0720*/  IADD3 R4, PT, PT, R3, -0xfd, RZ ;  /* 0xffffff0303047810 */ /* 0x000fc80007ffe0ff */
[----:B------:R-:W-:-:S13]  /*0730*/  ISETP.GT.U32.AND P0, PT, R4, 0x1, PT ;  /* 0x000000010400780c */ /* 0x000fda0003f04070 */
[----:B------:R-:W-:Y:S05]  /*0740*/  @P0 BRA `(.L_x_6) ;  /* 0x0000000000780947 */ /* 0x000fea0003800000 */
[----:B------:R-:W-:Y:S01]  /*0750*/  LOP3.LUT R5, R0, 0x7fffff, RZ, 0xc0, !PT ;  /* 0x007fffff00057812 */ /* 0x000fe200078ec0ff */
[----:B------:R-:W-:-:S03]  /*0760*/  IMAD.MOV.U32 R9, RZ, RZ, 0x3 ;  /* 0x00000003ff097424 */ /* 0x000fc600078e00ff */
[----:B------:R-:W-:Y:S02]  /*0770*/  LOP3.LUT R5, R5, 0x3f800000, RZ, 0xfc, !PT ;  /* 0x3f80000005057812 */ /* 0x000fe400078efcff */
[----:B------:R-:W-:Y:S02]  /*0780*/  SHF.L.U32 R10, R9, R4, RZ ;  /* 0x00000004090a7219 */ /* 0x000fe400000006ff */
[----:B------:R-:W0:Y:S02]  /*0790*/  MUFU.RCP R6, R5 ;  /* 0x0000000500067308 */ /* 0x000e240000001000 */
[----:B0-----:R-:W-:-:S04]  /*07a0*/  FFMA R7, R5, R6, -1 ;  /* 0xbf80000005077423 */ /* 0x001fc80000000006 */
[----:B------:R-:W-:-:S04]  /*07b0*/  FADD.FTZ R7, -R7, -RZ ;  /* 0x800000ff07077221 */ /* 0x000fc80000010100 */
[CCC-:B------:R-:W-:Y:S01]  /*07c0*/  FFMA.RM R8, R6.reuse, R7.reuse, R6.reuse ;  /* 0x0000000706087223 */ /* 0x1c0fe20000004006 */
[----:B------:R-:W-:-:S04]  /*07d0*/  FFMA.RP R7, R6, R7, R6 ;  /* 0x0000000706077223 */ /* 0x000fc80000008006 */
[C---:B------:R-:W-:Y:S02]  /*07e0*/  LOP3.LUT R6, R8.reuse, 0x7fffff, RZ, 0xc0, !PT ;  /* 0x007fffff08067812 */ /* 0x040fe400078ec0ff */
[----:B------:R-:W-:Y:S02]  /*07f0*/  FSETP.NEU.FTZ.AND P0, PT, R8, R7, PT ;  /* 0x000000070800720b */ /* 0x000fe40003f1d000 */
[----:B------:R-:W-:Y:S02]  /*0800*/  LOP3.LUT R7, R6, 0x800000, RZ, 0xfc, !PT ;  /* 0x0080000006077812 */ /* 0x000fe400078efcff */
[----:B------:R-:W-:Y:S02]  /*0810*/  SEL R6, RZ, 0xffffffff, !P0 ;  /* 0xffffffffff067807 */ /* 0x000fe40004000000 */
[----:B------:R-:W-:Y:S02]  /*0820*/  LOP3.LUT R5, R10, R7, RZ, 0xc0, !PT ;  /* 0x000000070a057212 */ /* 0x000fe400078ec0ff */
[----:B------:R-:W-:-:S02]  /*0830*/  IADD3 R6, PT, PT, -R6, RZ, RZ ;  /* 0x000000ff06067210 */ /* 0x000fc40007ffe1ff */
[-C--:B------:R-:W-:Y:S02]  /*0840*/  SHF.R.U32.HI R5, RZ, R4.reuse, R5 ;  /* 0x00000004ff057219 */ /* 0x080fe40000011605 */
[----:B------:R-:W-:Y:S02]  /*0850*/  LOP3.LUT P1, RZ, R6, R4, R7, 0xf8, !PT ;  /* 0x0000000406ff7212 */ /* 0x000fe4000782f807 */
[C---:B------:R-:W-:Y:S02]  /*0860*/  LOP3.LUT P0, RZ, R5.reuse, 0x1, RZ, 0xc0, !PT ;  /* 0x0000000105ff7812 */ /* 0x040fe4000780c0ff */
[----:B------:R-:W-:-:S04]  /*0870*/  LOP3.LUT P2, RZ, R5, 0x2, RZ, 0xc0, !PT ;  /* 0x0000000205ff7812 */ /* 0x000fc8000784c0ff */
[----:B------:R-:W-:Y:S02]  /*0880*/  PLOP3.LUT P0, PT, P0, P1, P2, 0xe0, 0x0 ;  /* 0x000000000000781c */ /* 0x000fe40000703c20 */
[----:B------:R-:W-:Y:S02]  /*0890*/  LOP3.LUT P1, RZ, R0, 0x7fffff, RZ, 0xc0, !PT ;  /* 0x007fffff00ff7812 */ /* 0x000fe4000782c0ff */
[----:B------:R-:W-:-:S05]  /*08a0*/  SEL R4, RZ, 0x1, !P0 ;  /* 0x00000001ff047807 */ /* 0x000fca0004000000 */
[----:B------:R-:W-:-:S05]  /*08b0*/  IMAD.MOV R4, RZ, RZ, -R4 ;  /* 0x000000ffff047224 */ /* 0x000fca00078e0a04 */
[----:B------:R-:W-:Y:S02]  /*08c0*/  ISETP.GE.AND P0, PT, R4, RZ, PT ;  /* 0x000000ff0400720c */ /* 0x000fe40003f06270 */
[----:B------:R-:W-:-:S04]  /*08d0*/  IADD3 R4, PT, PT, R3, -0xfc, RZ ;  /* 0xffffff0403047810 */ /* 0x000fc80007ffe0ff */
[----:B------:R-:W-:-:S07]  /*08e0*/  SHF.R.U32.HI R3, RZ, R4, R7 ;  /* 0x00000004ff037219 */ /* 0x000fce0000011607 */
[----:B------:R-:W-:-:S05]  /*08f0*/  @!P0 IADD3 R3, PT, PT, R3, 0x1, RZ ;  /* 0x0000000103038810 */ /* 0x000fca0007ffe0ff */
[----:B------:R-:W-:-:S05]  /*0900*/  @!P1 IMAD.SHL.U32 R3, R3, 0x2, RZ ;  /* 0x0000000203039824 */ /* 0x000fca00078e00ff */
[----:B------:R-:W-:Y:S01]  /*0910*/  LOP3.LUT R3, R3, 0x80000000, R0, 0xf8, !PT ;  /* 0x8000000003037812 */ /* 0x000fe200078ef800 */
[----:B------:R-:W-:Y:S06]  /*0920*/  BRA `(.L_x_5) ;  /* 0x0000000000047947 */ /* 0x000fec0003800000 */
.L_x_6:
[----:B------:R2:W3:Y:S02]  /*0930*/  MUFU.RCP R3, R0 ;  /* 0x0000000000037308 */ /* 0x0004e40000001000 */
.L_x_5:
[----:B0123--:R-:W-:Y:S01]  /*0940*/  MOV R0, R3 ;  /* 0x0000000300007202 */ /* 0x00ffe20000000f00 */
[----:B------:R-:W-:-:S04]  /*0950*/  HFMA2 R3, -RZ, RZ, 0, 0 ;  /* 0x00000000ff037431 */ /* 0x000fc800000001ff */
[----:B------:R-:W-:Y:S05]  /*0960*/  RET.REL.NODEC R2 `(_Z18initializeDPKernelPfS_S_S_S_S_S_S_S_i) ;  /* 0xfffffff402a47950 */ /* 0x000fea0003c3ffff */
.L_x_7:
        /* <DEDUP_REMOVED lines=9> */
.L_x_48:


//--------------------- .text._Z20pairHMMForwardKernelPKfPKcS0_S0_PfS3_S3_S3_S3_S3_S3_S3_S3_iiS3_ --------------------------
	.section	.text._Z20pairHMMForwardKernelPKfPKcS0_S0_PfS3_S3_S3_S3_S3_S3_S3_S3_iiS3_,"ax",@progbits
	.align	128
        .global         _Z20pairHMMForwardKernelPKfPKcS0_S0_PfS3_S3_S3_S3_S3_S3_S3_S3_iiS3_
        .type           _Z20pairHMMForwardKernelPKfPKcS0_S0_PfS3_S3_S3_S3_S3_S3_S3_S3_iiS3_,@function
        .size           _Z20pairHMMForwardKernelPKfPKcS0_S0_PfS3_S3_S3_S3_S3_S3_S3_S3_iiS3_,(.L_x_51 - _Z20pairHMMForwardKernelPKfPKcS0_S0_PfS3_S3_S3_S3_S3_S3_S3_S3_iiS3_)
        .other          _Z20pairHMMForwardKernelPKfPKcS0_S0_PfS3_S3_S3_S3_S3_S3_S3_S3_iiS3_,@"STO_CUDA_ENTRY STV_DEFAULT"
_Z20pairHMMForwardKernelPKfPKcS0_S0_PfS3_S3_S3_S3_S3_S3_S3_S3_iiS3_:
.text._Z20pairHMMForwardKernelPKfPKcS0_S0_PfS3_S3_S3_S3_S3_S3_S3_S3_iiS3_:
        /* <DEDUP_REMOVED lines=8> */
[----:B------:R-:W0:Y:S01]  /*0080*/  LDCU UR4, c[0x0][0x370] ;  /* 0x00006e00ff0477ac */ /* 0x000e220008000800 */
[----:B------:R-:W1:Y:S01]  /*0090*/  LDCU.64 UR6, c[0x0][0x358] ;  /* 0x00006b00ff0677ac */ /* 0x000e620008000a00 */
[----:B0-----:R-:W-:-:S07]  /*00a0*/  IMAD R4, R4, UR4, RZ ;  /* 0x0000000404047c24 */ /* 0x001fce000f8e02ff */
.L_x_46:
[----:B0-----:R-:W0:Y:S01]  /*00b0*/  LDCU.64 UR4, c[0x0][0x3e8] ;  /* 0x00007d00ff0477ac */ /* 0x001e220008000a00 */
[----:B------:R-:W-:Y:S01]  /*00c0*/  BSSY.RECONVERGENT B0, `(.L_x_8) ;  /* 0x000045e000007945 */ /* 0x000fe20003800200 */
[----:B0-----:R-:W-:-:S04]  /*00d0*/  IADD3 R0, PT, PT, -R5, UR5, RZ ;  /* 0x0000000505007c10 */ /* 0x001fc8000fffe1ff */
[CC--:B--2---:R-:W-:Y:S02]  /*00e0*/  VIMNMX R2, PT, PT, R0.reuse, R5.reuse, PT ;  /* 0x0000000500027248 */ /* 0x0c4fe40003fe0100 */
[----:B------:R-:W-:Y:S02]  /*00f0*/  VIMNMX R3, PT, PT, R0, R5, !PT ;  /* 0x0000000500037248 */ /* 0x000fe40007fe0100 */
[----:B------:R-:W-:-:S04]  /*0100*/  ISETP.GE.AND P0, PT, R2, 0x1, PT ;  /* 0x000000010200780c */ /* 0x000fc80003f06270 */
[----:B------:R-:W-:-:S13]  /*0110*/  ISETP.GT.OR P0, PT, R3, UR4, !P0 ;  /* 0x0000000403007c0c */ /* 0x000fda000c704670 */
[----:B------:R-:W-:Y:S05]  /*0120*/  @P0 BRA `(.L_x_9) ;  /* 0x00000044005c0947 */ /* 0x000fea0003800000 */
[----:B------:R-:W0:Y:S01]  /*0130*/  LDCU.64 UR4, c[0x0][0x388] ;  /* 0x00007100ff0477ac */ /* 0x000e220008000a00 */
[----:B------:R-:W-:-:S04]  /*0140*/  IADD3 R2, PT, PT, R5, -0x1, RZ ;  /* 0xffffffff05027810 */ /* 0x000fc80007ffe0ff */
[----:B0-----:R-:W-:-:S04]  /*0150*/  IADD3 R2, P0, PT, R2, UR4, RZ ;  /* 0x0000000402027c10 */ /* 0x001fc8000ff1e0ff */
[----:B------:R-:W-:-:S05]  /*0160*/  IADD3.X R3, PT, PT, RZ, UR5, RZ, P0, !PT ;  /* 0x00000005ff037c10 */ /* 0x000fca00087fe4ff */
[----:B-1----:R-:W2:Y:S01]  /*0170*/  LDG.E.U8 R2, desc[UR6][R2.64] ;  /* 0x0000000602027981 */ /* 0x002ea2000c1e1100 */
[----:B------:R-:W-:Y:S01]  /*0180*/  BSSY.RECONVERGENT B1, `(.L_x_10) ;  /* 0x000000d000017945 */ /* 0x000fe20003800200 */
[----:B------:R-:W-:Y:S01]  /*0190*/  HFMA2 R7, -RZ, RZ, 0, 0 ;  /* 0x00000000ff077431 */ /* 0x000fe200000001ff */
[----:B--2---:R-:W-:-:S13]  /*01a0*/  ISETP.NE.AND P0, PT, R2, 0x41, PT ;  /* 0x000000410200780c */ /* 0x004fda0003f05270 */
[----:B------:R-:W-:Y:S05]  /*01b0*/  @!P0 BRA `(.L_x_11) ;  /* 0x0000000000248947 */ /* 0x000fea0003800000 */
[----:B------:R-:W-:-:S13]  /*01c0*/  ISETP.NE.AND P0, PT, R2, 0x43, PT ;  /* 0x000000430200780c */ /* 0x000fda0003f05270 */
[----:B------:R-:W-:Y:S05]  /*01d0*/  @!P0 BRA `(.L_x_12) ;  /* 0x0000000000188947 */ /* 0x000fea0003800000 */
[----:B------:R-:W-:-:S13]  /*01e0*/  ISETP.NE.AND P0, PT, R2, 0x47, PT ;  /* 0x000000470200780c */ /* 0x000fda0003f05270 */
[----:B------:R-:W-:Y:S02]  /*01f0*/  @P0 ISETP.NE.AND P1, PT, R2, 0x54, PT ;  /* 0x000000540200080c */ /* 0x000fe40003f25270 */
[----:B------:R-:W-:-:S04]  /*0200*/  @P0 MOV R7, 0x3 ;  /* 0x0000000300070802 */ /* 0x000fc80000000f00 */
[----:B------:R-:W-:Y:S02]  /*0210*/  @P0 SEL R7, R7, 0x4, !P1 ;  /* 0x0000000407070807 */ /* 0x000fe40004800000 */
[----:B------:R-:W-:Y:S01]  /*0220*/  @!P0 MOV R7, 0x2 ;  /* 0x0000000200078802 */ /* 0x000fe20000000f00 */
[----:B------:R-:W-:Y:S06]  /*0230*/  BRA `(.L_x_11) ;  /* 0x0000000000047947 */ /* 0x000fec0003800000 */
.L_x_12:
[----:B------:R-:W-:-:S07]  /*0240*/  HFMA2 R7, -RZ, RZ, 0, 5.9604644775390625e-08 ;  /* 0x00000001ff077431 */ /* 0x000fce00000001ff */
.L_x_11:
[----:B------:R-:W-:Y:S05]  /*0250*/  BSYNC.RECONVERGENT B1 ;  /* 0x0000000000017941 */ /* 0x000fea0003800200 */
.L_x_10:
[----:B------:R-:W0:Y:S01]  /*0260*/  LDC.64 R2, c[0x0][0x380] ;  /* 0x0000e000ff027b82 */ /* 0x000e220000000a00 */
[----:B------:R-:W-:Y:S01]  /*0270*/  LEA R11, R0, 0xfffffffc, 0x2 ;  /* 0xfffffffc000b7811 */ /* 0x000fe200078e10ff */
[----:B------:R-:W-:Y:S01]  /*0280*/  BSSY.RECONVERGENT B1, `(.L_x_13) ;  /* 0x0000082000017945 */ /* 0x000fe20003800200 */
[----:B------:R-:W-:-:S05]  /*0290*/  MOV R6, 0xf149f2ca ;  /* 0xf149f2ca00067802 */ /* 0x000fca0000000f00 */
[----:B------:R-:W1:Y:S01]  /*02a0*/  LDC.64 R8, c[0x0][0x390] ;  /* 0x0000e400ff087b82 */ /* 0x000e620000000a00 */
[----:B0-----:R-:W-:-:S03]  /*02b0*/  IMAD.WIDE R2, R11, 0x4, R2 ;  /* 0x000000040b027825 */ /* 0x001fc600078e0202 */
[----:B------:R-:W-:Y:S02]  /*02c0*/  MOV R10, R2 ;  /* 0x00000002000a7202 */ /* 0x000fe40000000f00 */
[----:B------:R-:W-:Y:S01]  /*02d0*/  MOV R11, R3 ;  /* 0x00000003000b7202 */ /* 0x000fe20000000f00 */
[----:B-1----:R-:W-:-:S04]  /*02e0*/  IMAD.WIDE.U32 R8, R7, 0x4, R8 ;  /* 0x0000000407087825 */ /* 0x002fc800078e0008 */
[----:B------:R-:W-:-:S07]  /*02f0*/  HFMA2 R7, -RZ, RZ, 0, 0 ;  /* 0x00000000ff077431 */ /* 0x000fce00000001ff */
.L_x_17:
[----:B------:R-:W2:Y:S01]  /*0300*/  LDG.E R13, desc[UR6][R10.64] ;  /* 0x000000060a0d7981 */ /* 0x000ea2000c1e1900 */
[----:B------:R-:W-:Y:S01]  /*0310*/  IADD3 R7, PT, PT, R7, 0x1, RZ ;  /* 0x0000000107077810 */ /* 0x000fe20007ffe0ff */
[----:B------:R-:W-:Y:S03]  /*0320*/  BSSY.RECONVERGENT B2, `(.L_x_14) ;  /* 0x0000072000027945 */ /* 0x000fe60003800200 */
[----:B------:R-:W-:Y:S02]  /*0330*/  ISETP.NE.AND P0, PT, R7, 0x4, PT ;  /* 0x000000040700780c */ /* 0x000fe40003f05270 */
[----:B--2---:R-:W-:-:S13]  /*0340*/  FSETP.GT.AND P1, PT, R13, RZ, PT ;  /* 0x000000ff0d00720b */ /* 0x004fda0003f24000 */
[----:B------:R-:W-:Y:S05]  /*0350*/  @!P1 BRA `(.L_x_15) ;  /* 0x0000000400b89947 */ /* 0x000fea0003800000 */
[----:B------:R-:W2:Y:S01]  /*0360*/  LDG.E R14, desc[UR6][R8.64] ;  /* 0x00000006080e7981 */ /* 0x000ea2000c1e1900 */
[----:B------:R-:W-:-:S13]  /*0370*/  FSETP.GEU.AND P1, PT, R13, 1.175494350822287508e-38, PT ;  /* 0x008000000d00780b */ /* 0x000fda0003f2e000 */
[----:B------:R-:W-:-:S05]  /*0380*/  @!P1 FMUL R13, R13, 8388608 ;  /* 0x4b0000000d0d9820 */ /* 0x000fca0000400000 */
[----:B------:R-:W-:-:S04]  /*0390*/  IADD3 R12, PT, PT, R13, -0x3f2aaaab, RZ ;  /* 0xc0d555550d0c7810 */ /* 0x000fc80007ffe0ff */
[----:B------:R-:W-:Y:S01]  /*03a0*/  LOP3.LUT R16, R12, 0xff800000, RZ, 0xc0, !PT ;  /* 0xff8000000c107812 */ /* 0x000fe200078ec0ff */
[----:B------:R-:W-:-:S03]  /*03b0*/  HFMA2 R12, -RZ, RZ, 1.5048828125, 33.21875 ;  /* 0x3e055027ff0c7431 */ /* 0x000fc600000001ff */
[-C--:B------:R-:W-:Y:S02]  /*03c0*/  IADD3 R15, PT, PT, R13, -R16.reuse, RZ ;  /* 0x800000100d0f7210 */ /* 0x080fe40007ffe0ff */
[----:B------:R-:W-:-:S03]  /*03d0*/  I2FP.F32.S32 R16, R16 ;  /* 0x0000001000107245 */ /* 0x000fc60000201400 */
[----:B------:R-:W-:Y:S01]  /*03e0*/  FADD R17, R15, -1 ;  /* 0xbf8000000f117421 */ /* 0x000fe20000000000 */
[----:B------:R-:W-:Y:S02]  /*03f0*/  FSEL R15, RZ, -23, P1 ;  /* 0xc1b80000ff0f7808 */ /* 0x000fe40000800000 */
[----:B------:R-:W-:Y:S01]  /*0400*/  ISETP.GT.U32.AND P1, PT, R13, 0x7f7fffff, PT ;  /* 0x7f7fffff0d00780c */ /* 0x000fe20003f24070 */
[C---:B------:R-:W-:Y:S02]  /*0410*/  FFMA R18, R17.reuse, -R12, 0.14084610342979431152 ;  /* 0x3e1039f611127423 */ /* 0x040fe4000000080c */
[----:B------:R-:W-:Y:S01]  /*0420*/  FFMA R15, R16, 1.1920928955078125e-07, R15 ;  /* 0x34000000100f7823 */ /* 0x000fe2000000000f */
[----:B------:R-:W-:Y:S01]  /*0430*/  MOV R16, 0x7f800000 ;  /* 0x7f80000000107802 */ /* 0x000fe20000000f00 */
[----:B------:R-:W-:-:S04]  /*0440*/  FFMA R18, R17, R18, -0.12148627638816833496 ;  /* 0xbdf8cdcc11127423 */ /* 0x000fc80000000012 */
[----:B------:R-:W-:-:S04]  /*0450*/  FFMA R18, R17, R18, 0.13980610668659210205 ;  /* 0x3e0f295511127423 */ /* 0x000fc80000000012 */
[----:B------:R-:W-:-:S04]  /*0460*/  FFMA R18, R17, R18, -0.16684235632419586182 ;  /* 0xbe2ad8b911127423 */ /* 0x000fc80000000012 */
[----:B------:R-:W-:-:S04]  /*0470*/  FFMA R18, R17, R18, 0.20012299716472625732 ;  /* 0x3e4ced0b11127423 */ /* 0x000fc80000000012 */
[----:B------:R-:W-:-:S04]  /*0480*/  FFMA R18, R17, R18, -0.24999669194221496582 ;  /* 0xbe7fff2211127423 */ /* 0x000fc80000000012 */
[----:B------:R-:W-:-:S04]  /*0490*/  FFMA R18, R17, R18, 0.33333182334899902344 ;  /* 0x3eaaaa7811127423 */ /* 0x000fc80000000012 */
[----:B------:R-:W-:-:S04]  /*04a0*/  FFMA R18, R17, R18, -0.5 ;  /* 0xbf00000011127423 */ /* 0x000fc80000000012 */
[----:B------:R-:W-:-:S04]  /*04b0*/  FMUL R18, R17, R18 ;  /* 0x0000001211127220 */ /* 0x000fc80000400000 */
[----:B------:R-:W-:-:S04]  /*04c0*/  FFMA R18, R17, R18, R17 ;  /* 0x0000001211127223 */ /* 0x000fc80000000011 */
[----:B------:R-:W-:Y:S01]  /*04d0*/  FFMA R15, R15, 0.69314718246459960938, R18 ;  /* 0x3f3172180f0f7823 */ /* 0x000fe20000000012 */
[C---:B------:R-:W-:Y:S01]  /*04e0*/  @P1 FFMA R15, R13.reuse, R16, +INF ;  /* 0x7f8000000d0f1423 */ /* 0x040fe20000000010 */
[----:B------:R-:W-:Y:S02]  /*04f0*/  FSETP.NEU.AND P1, PT, R13, RZ, PT ;  /* 0x000000ff0d00720b */ /* 0x000fe40003f2d000 */
[----:B------:R-:W-:Y:S02]  /*0500*/  MOV R13, R6 ;  /* 0x00000006000d7202 */ /* 0x000fe40000000f00 */
[----:B------:R-:W-:Y:S02]  /*0510*/  FSEL R15, R15, -INF , P1 ;  /* 0xff8000000f0f7808 */ /* 0x000fe40000800000 */
[----:B------:R-:W-:-:S03]  /*0520*/  FSETP.NEU.AND P1, PT, R6, -1.00000001504746621988e+30, PT ;  /* 0xf149f2ca0600780b */ /* 0x000fc60003f2d000 */
[----:B--2---:R-:W-:-:S05]  /*0530*/  FADD R14, R15, R14 ;  /* 0x0000000e0f0e7221 */ /* 0x004fca0000000000 */
[----:B------:R-:W-:-:S05]  /*0540*/  MOV R6, R14 ;  /* 0x0000000e00067202 */ /* 0x000fca0000000f00 */
[----:B------:R-:W-:Y:S05]  /*0550*/  @!P1 BRA `(.L_x_15) ;  /* 0x0000000400389947 */ /* 0x000fea0003800000 */
[----:B------:R-:W-:Y:S02]  /*0560*/  FSETP.NEU.AND P1, PT, R14, -1.00000001504746621988e+30, PT ;  /* 0xf149f2ca0e00780b */ /* 0x000fe40003f2d000 */
[----:B------:R-:W-:-:S11]  /*0570*/  MOV R6, R13 ;  /* 0x0000000d00067202 */ /* 0x000fd60000000f00 */
[----:B------:R-:W-:Y:S05]  /*0580*/  @!P1 BRA `(.L_x_15) ;  /* 0x00000004002c9947 */ /* 0x000fea0003800000 */
[----:B------:R-:W-:-:S13]  /*0590*/  FSETP.GT.AND P1, PT, R13, R14, PT ;  /* 0x0000000e0d00720b */ /* 0x000fda0003f24000 */
[----:B------:R-:W-:Y:S05]  /*05a0*/  @!P1 BRA `(.L_x_16) ;  /* 0x0000000000949947 */ /* 0x000fea0003800000 */
[----:B------:R-:W-:Y:S02]  /*05b0*/  HFMA2 R15, -RZ, RZ, 0.96630859375, -0.0022525787353515625 ;  /* 0x3bbb989dff0f7431 */ /* 0x000fe400000001ff */
[----:B------:R-:W-:Y:S01]  /*05c0*/  FADD R14, -R13, R14 ;  /* 0x0000000e0d0e7221 */ /* 0x000fe20000000100 */
[----:B------:R-:W-:-:S03]  /*05d0*/  MOV R17, 0x437c0000 ;  /* 0x437c000000117802 */ /* 0x000fc60000000f00 */
[----:B------:R-:W-:-:S04]  /*05e0*/  FFMA.SAT R6, R14, R15, 0.5 ;  /* 0x3f0000000e067423 */ /* 0x000fc8000000200f */
[----:B------:R-:W-:-:S04]  /*05f0*/  FFMA.RM R6, R6, R17, 12582913 ;  /* 0x4b40000106067423 */ /* 0x000fc80000004011 */
[C---:B------:R-:W-:Y:S01]  /*0600*/  FADD R15, R6.reuse, -12583039 ;  /* 0xcb40007f060f7421 */ /* 0x040fe20000000000 */
[----:B------:R-:W-:-:S03]  /*0610*/  SHF.L.U32 R6, R6, 0x17, RZ ;  /* 0x0000001706067819 */ /* 0x000fc600000006ff */
[----:B------:R-:W-:-:S04]  /*0620*/  FFMA R15, R14, 1.4426950216293334961, -R15 ;  /* 0x3fb8aa3b0e0f7823 */ /* 0x000fc8000000080f */
[----:B------:R-:W-:-:S04]  /*0630*/  FFMA R14, R14, 1.925963033500011079e-08, R15 ;  /* 0x32a570600e0e7823 */ /* 0x000fc8000000000f */
[----:B------:R-:W0:Y:S02]  /*0640*/  MUFU.EX2 R15, R14 ;  /* 0x0000000e000f7308 */ /* 0x000e240000000800 */
[----:B0-----:R-:W-:-:S05]  /*0650*/  FFMA R15, R6, R15, 1 ;  /* 0x3f800000060f7423 */ /* 0x001fca000000000f */
[----:B------:R-:W-:-:S13]  /*0660*/  FSETP.GEU.AND P1, PT, R15, 1.175494350822287508e-38, PT ;  /* 0x008000000f00780b */ /* 0x000fda0003f2e000 */
[----:B------:R-:W-:-:S05]  /*0670*/  @!P1 FMUL R15, R15, 8388608 ;  /* 0x4b0000000f0f9820 */ /* 0x000fca0000400000 */
[----:B------:R-:W-:-:S04]  /*0680*/  IADD3 R6, PT, PT, R15, -0x3f2aaaab, RZ ;  /* 0xc0d555550f067810 */ /* 0x000fc80007ffe0ff */
[----:B------:R-:W-:-:S04]  /*0690*/  LOP3.LUT R18, R6, 0xff800000, RZ, 0xc0, !PT ;  /* 0xff80000006127812 */ /* 0x000fc800078ec0ff */
[-C--:B------:R-:W-:Y:S02]  /*06a0*/  IADD3 R6, PT, PT, R15, -R18.reuse, RZ ;  /* 0x800000120f067210 */ /* 0x080fe40007ffe0ff */
[----:B------:R-:W-:-:S03]  /*06b0*/  I2FP.F32.S32 R17, R18 ;  /* 0x0000001200117245 */ /* 0x000fc60000201400 */
[----:B------:R-:W-:Y:S01]  /*06c0*/  FADD R19, R6, -1 ;  /* 0xbf80000006137421 */ /* 0x000fe20000000000 */
[----:B------:R-:W-:Y:S02]  /*06d0*/  FSEL R6, RZ, -23, P1 ;  /* 0xc1b80000ff067808 */ /* 0x000fe40000800000 */
[----:B------:R-:W-:Y:S01]  /*06e0*/  ISETP.GT.U32.AND P1, PT, R15, 0x7f7fffff, PT ;  /* 0x7f7fffff0f00780c */ /* 0x000fe20003f24070 */
[----:B------:R-:W-:Y:S02]  /*06f0*/  FFMA R12, R19, -R12, 0.14084610342979431152 ;  /* 0x3e1039f6130c7423 */ /* 0x000fe4000000080c */
[----:B------:R-:W-:Y:S02]  /*0700*/  FFMA R6, R17, 1.1920928955078125e-07, R6 ;  /* 0x3400000011067823 */ /* 0x000fe40000000006 */
        /* <DEDUP_REMOVED lines=11> */
[----:B------:R-:W-:-:S04]  /*07c0*/  FSETP.NEU.AND P1, PT, R15, RZ, PT ;  /* 0x000000ff0f00720b */ /* 0x000fc80003f2d000 */
[----:B------:R-:W-:-:S05]  /*07d0*/  FSEL R6, R6, -INF , P1 ;  /* 0xff80000006067808 */ /* 0x000fca0000800000 */
[----:B------:R-:W-:Y:S01]  /*07e0*/  FADD R6, R13, R6 ;  /* 0x000000060d067221 */ /* 0x000fe20000000000 */
[----:B------:R-:W-:Y:S06]  /*07f0*/  BRA `(.L_x_15) ;  /* 0x0000000000907947 */ /* 0x000fec0003800000 */
.L_x_16:
[----:B------:R-:W-:Y:S02]  /*0800*/  HFMA2 R6, -RZ, RZ, 0.96630859375, -0.0022525787353515625 ;  /* 0x3bbb989dff067431 */ /* 0x000fe400000001ff */
[----:B------:R-:W-:Y:S01]  /*0810*/  FADD R13, R13, -R14 ;  /* 0x8000000e0d0d7221 */ /* 0x000fe20000000000 */
        /* <DEDUP_REMOVED lines=33> */
[----:B------:R-:W-:-:S07]  /*0a30*/  FADD R6, R14, R13 ;  /* 0x0000000d0e067221 */ /* 0x000fce0000000000 */
.L_x_15:
[----:B------:R-:W-:Y:S05]  /*0a40*/  BSYNC.RECONVERGENT B2 ;  /* 0x0000000000027941 */ /* 0x000fea0003800200 */
.L_x_14:
[----:B------:R-:W-:Y:S02]  /*0a50*/  IADD3 R8, P1, PT, R8, 0x14, RZ ;  /* 0x0000001408087810 */ /* 0x000fe40007f3e0ff */
[----:B------:R-:W-:Y:S02]  /*0a60*/  IADD3 R10, P2, PT, R10, 0x4, RZ ;  /* 0x000000040a0a7810 */ /* 0x000fe40007f5e0ff */
[----:B------:R-:W-:Y:S02]  /*0a70*/  IADD3.X R9, PT, PT, RZ, R9, RZ, P1, !PT ;  /* 0x00000009ff097210 */ /* 0x000fe40000ffe4ff */
[----:B------:R-:W-:Y:S01]  /*0a80*/  IADD3.X R11, PT, PT, RZ, R11, RZ, P2, !PT ;  /* 0x0000000bff0b7210 */ /* 0x000fe200017fe4ff */
[----:B------:R-:W-:Y:S08]  /*0a90*/  @P0 BRA `(.L_x_17) ;  /* 0xfffffff800180947 */ /* 0x000ff0000383ffff */
[----:B------:R-:W-:Y:S05]  /*0aa0*/  BSYNC.RECONVERGENT B1 ;  /* 0x0000000000017941 */ /* 0x000fea0003800200 */
.L_x_13:
[----:B------:R-:W2:Y:S04]  /*0ab0*/  LDG.E R8, desc[UR6][R2.64] ;  /* 0x0000000602087981 */ /* 0x000ea8000c1e1900 */
[----:B------:R-:W3:Y:S01]  /*0ac0*/  LDG.E R7, desc[UR6][R2.64+0x4] ;  /* 0x0000040602077981 */ /* 0x000ee2000c1e1900 */
[----:B------:R-:W-:Y:S01]  /*0ad0*/  BSSY.RECONVERGENT B1, `(.L_x_18) ;  /* 0x0000022000017945 */ /* 0x000fe20003800200 */
[----:B------:R-:W-:Y:S01]  /*0ae0*/  HFMA2 R9, -RZ, RZ, -10824, -13904 ;  /* 0xf149f2caff097431 */ /* 0x000fe200000001ff */
[----:B--2---:R-:W-:Y:S02]  /*0af0*/  FSETP.GT.AND P1, PT, R8, RZ, PT ;  /* 0x000000ff0800720b */ /* 0x004fe40003f24000 */
[----:B---3--:R-:W-:-:S11]  /*0b00*/  FSETP.GT.AND P0, PT, R7, RZ, PT ;  /* 0x000000ff0700720b */ /* 0x008fd60003f04000 */
[----:B------:R-:W-:Y:S05]  /*0b10*/  @!P1 BRA `(.L_x_19) ;  /* 0x0000000000749947 */ /* 0x000fea0003800000 */
[----:B------:R-:W0:Y:S02]  /*0b20*/  LDC.64 R10, c[0x0][0x390] ;  /* 0x0000e400ff0a7b82 */ /* 0x000e240000000a00 */
[----:B0-----:R0:W2:Y:S01]  /*0b30*/  LDG.E R9, desc[UR6][R10.64+0x74] ;  /* 0x000074060a097981 */ /* 0x0010a2000c1e1900 */
[----:B------:R-:W-:Y:S02]  /*0b40*/  FSETP.GEU.AND P1, PT, R8, 1.175494350822287508e-38, PT ;  /* 0x008000000800780b */ /* 0x000fe40003f2e000 */
[----:B------:R-:W-:Y:S02]  /*0b50*/  MOV R15, 0x3e055027 ;  /* 0x3e055027000f7802 */ /* 0x000fe40000000f00 */
[----:B0-----:R-:W-:Y:S02]  /*0b60*/  FSEL R10, RZ, -23, P1 ;  /* 0xc1b80000ff0a7808 */ /* 0x001fe40000800000 */
[----:B------:R-:W-:-:S07]  /*0b70*/  MOV R11, 0x7f800000 ;  /* 0x7f800000000b7802 */ /* 0x000fce0000000f00 */
[----:B------:R-:W-:-:S05]  /*0b80*/  @!P1 FMUL R8, R8, 8388608 ;  /* 0x4b00000008089820 */ /* 0x000fca0000400000 */
[C---:B------:R-:W-:Y:S02]  /*0b90*/  IADD3 R12, PT, PT, R8.reuse, -0x3f2aaaab, RZ ;  /* 0xc0d55555080c7810 */ /* 0x040fe40007ffe0ff */
[----:B------:R-:W-:Y:S02]  /*0ba0*/  ISETP.GT.U32.AND P1, PT, R8, 0x7f7fffff, PT ;  /* 0x7f7fffff0800780c */ /* 0x000fe40003f24070 */
[----:B------:R-:W-:-:S04]  /*0bb0*/  LOP3.LUT R13, R12, 0xff800000, RZ, 0xc0, !PT ;  /* 0xff8000000c0d7812 */ /* 0x000fc800078ec0ff */
[-C--:B------:R-:W-:Y:S02]  /*0bc0*/  IADD3 R12, PT, PT, R8, -R13.reuse, RZ ;  /* 0x8000000d080c7210 */ /* 0x080fe40007ffe0ff */
[----:B------:R-:W-:-:S03]  /*0bd0*/  I2FP.F32.S32 R13, R13 ;  /* 0x0000000d000d7245 */ /* 0x000fc60000201400 */
[----:B------:R-:W-:Y:S02]  /*0be0*/  FADD R12, R12, -1 ;  /* 0xbf8000000c0c7421 */ /* 0x000fe40000000000 */
[----:B------:R-:W-:Y:S02]  /*0bf0*/  FFMA R10, R13, 1.1920928955078125e-07, R10 ;  /* 0x340000000d0a7823 */ /* 0x000fe4000000000a */
[----:B------:R-:W-:-:S04]  /*0c00*/  FFMA R15, R12, -R15, 0.14084610342979431152 ;  /* 0x3e1039f60c0f7423 */ /* 0x000fc8000000080f */
        /* <DEDUP_REMOVED lines=13> */
[----:B--2---:R-:W-:-:S07]  /*0ce0*/  FADD R9, R10, R9 ;  /* 0x000000090a097221 */ /* 0x004fce0000000000 */
.L_x_19:
[----:B------:R-:W-:Y:S05]  /*0cf0*/  BSYNC.RECONVERGENT B1 ;  /* 0x0000000000017941 */ /* 0x000fea0003800200 */
.L_x_18:
[----:B------:R-:W-:Y:S01]  /*0d00*/  BSSY.RECONVERGENT B1, `(.L_x_20) ;  /* 0x0000071000017945 */ /* 0x000fe20003800200 */
[----:B------:R-:W-:-:S03]  /*0d10*/  MOV R11, R9 ;  /* 0x00000009000b7202 */ /* 0x000fc60000000f00 */
[----:B------:R-:W-:Y:S05]  /*0d20*/  @!P0 BRA `(.L_x_21) ;  /* 0x0000000400b88947 */ /* 0x000fea0003800000 */
[----:B------:R-:W0:Y:S02]  /*0d30*/  LDC.64 R10, c[0x0][0x390] ;  /* 0x0000e400ff0a7b82 */ /* 0x000e240000000a00 */
[----:B0-----:R0:W2:Y:S01]  /*0d40*/  LDG.E R10, desc[UR6][R10.64+0x88] ;  /* 0x000088060a0a7981 */ /* 0x0010a2000c1e1900 */
[----:B------:R-:W-:-:S04]  /*0d50*/  FSETP.GEU.AND P0, PT, R7, 1.175494350822287508e-38, PT ;  /* 0x008000000700780b */ /* 0x000fc80003f0e000 */
[----:B0-----:R-:W-:-:S09]  /*0d60*/  FSEL R11, RZ, -23, P0 ;  /* 0xc1b80000ff0b7808 */ /* 0x001fd20000000000 */
[----:B------:R-:W-:-:S05]  /*0d70*/  @!P0 FMUL R7, R7, 8388608 ;  /* 0x4b00000007078820 */ /* 0x000fca0000400000 */
[C---:B------:R-:W-:Y:S02]  /*0d80*/  IADD3 R8, PT, PT, R7.reuse, -0x3f2aaaab, RZ ;  /* 0xc0d5555507087810 */ /* 0x040fe40007ffe0ff */
[----:B------:R-:W-:Y:S02]  /*0d90*/  ISETP.GT.U32.AND P0, PT, R7, 0x7f7fffff, PT ;  /* 0x7f7fffff0700780c */ /* 0x000fe40003f04070 */
[----:B------:R-:W-:Y:S01]  /*0da0*/  LOP3.LUT R12, R8, 0xff800000, RZ, 0xc0, !PT ;  /* 0xff800000080c7812 */ /* 0x000fe200078ec0ff */
[----:B------:R-:W-:-:S03]  /*0db0*/  HFMA2 R8, -RZ, RZ, 1.5048828125, 33.21875 ;  /* 0x3e055027ff087431 */ /* 0x000fc600000001ff */
[-C--:B------:R-:W-:Y:S02]  /*0dc0*/  IADD3 R13, PT, PT, R7, -R12.reuse, RZ ;  /* 0x8000000c070d7210 */ /* 0x080fe40007ffe0ff */
[----:B------:R-:W-:-:S03]  /*0dd0*/  I2FP.F32.S32 R12, R12 ;  /* 0x0000000c000c7245 */ /* 0x000fc60000201400 */
[----:B------:R-:W-:Y:S02]  /*0de0*/  FADD R13, R13, -1 ;  /* 0xbf8000000d0d7421 */ /* 0x000fe40000000000 */
[----:B------:R-:W-:Y:S01]  /*0df0*/  FFMA R11, R12, 1.1920928955078125e-07, R11 ;  /* 0x340000000c0b7823 */ /* 0x000fe2000000000b */
[----:B------:R-:W-:Y:S01]  /*0e00*/  MOV R12, 0x7f800000 ;  /* 0x7f800000000c7802 */ /* 0x000fe20000000f00 */
        /* <DEDUP_REMOVED lines=22> */
[----:B------:R-:W-:Y:S05]  /*0f70*/  @P0 BRA `(.L_x_22) ;  /* 0x0000000000940947 */ /* 0x000fea0003800000 */
        /* <DEDUP_REMOVED lines=8> */
[----:B------:R-:W-:-:S06]  /*1000*/  FFMA R14, R9, 1.925963033500011079e-08, R14 ;  /* 0x32a57060090e7823 */ /* 0x000fcc000000000e */
[----:B------:R-:W0:Y:S02]  /*1010*/  MUFU.EX2 R14, R14 ;  /* 0x0000000e000e7308 */ /* 0x000e240000000800 */
[----:B0-----:R-:W-:-:S05]  /*1020*/  FFMA R7, R7, R14, 1 ;  /* 0x3f80000007077423 */ /* 0x001fca000000000e */
[----:B------:R-:W-:-:S13]  /*1030*/  FSETP.GEU.AND P0, PT, R7, 1.175494350822287508e-38, PT ;  /* 0x008000000700780b */ /* 0x000fda0003f0e000 */
[----:B------:R-:W-:-:S05]  /*1040*/  @!P0 FMUL R7, R7, 8388608 ;  /* 0x4b00000007078820 */ /* 0x000fca0000400000 */
[----:B------:R-:W-:-:S04]  /*1050*/  IADD3 R9, PT, PT, R7, -0x3f2aaaab, RZ ;  /* 0xc0d5555507097810 */ /* 0x000fc80007ffe0ff */
[----:B------:R-:W-:-:S04]  /*1060*/  LOP3.LUT R16, R9, 0xff800000, RZ, 0xc0, !PT ;  /* 0xff80000009107812 */ /* 0x000fc800078ec0ff */
[----:B------:R-:W-:-:S05]  /*1070*/  IADD3 R9, PT, PT, R7, -R16, RZ ;  /* 0x8000001007097210 */ /* 0x000fca0007ffe0ff */
[----:B------:R-:W-:Y:S01]  /*1080*/  FADD R11, R9, -1 ;  /* 0xbf800000090b7421 */ /* 0x000fe20000000000 */
[----:B------:R-:W-:-:S03]  /*1090*/  I2FP.F32.S32 R9, R16 ;  /* 0x0000001000097245 */ /* 0x000fc60000201400 */
[----:B------:R-:W-:-:S04]  /*10a0*/  FFMA R8, R11, -R8, 0.14084610342979431152 ;  /* 0x3e1039f60b087423 */ /* 0x000fc80000000808 */
[----:B------:R-:W-:-:S04]  /*10b0*/  FFMA R8, R11, R8, -0.12148627638816833496 ;  /* 0xbdf8cdcc0b087423 */ /* 0x000fc80000000008 */
[----:B------:R-:W-:-:S04]  /*10c0*/  FFMA R8, R11, R8, 0.13980610668659210205 ;  /* 0x3e0f29550b087423 */ /* 0x000fc80000000008 */
[----:B------:R-:W-:-:S04]  /*10d0*/  FFMA R8, R11, R8, -0.16684235632419586182 ;  /* 0xbe2ad8b90b087423 */ /* 0x000fc80000000008 */
[----:B------:R-:W-:-:S04]  /*10e0*/  FFMA R8, R11, R8, 0.20012299716472625732 ;  /* 0x3e4ced0b0b087423 */ /* 0x000fc80000000008 */
[----:B------:R-:W-:-:S04]  /*10f0*/  FFMA R8, R11, R8, -0.24999669194221496582 ;  /* 0xbe7fff220b087423 */ /* 0x000fc80000000008 */
[----:B------:R-:W-:-:S04]  /*1100*/  FFMA R8, R11, R8, 0.33333182334899902344 ;  /* 0x3eaaaa780b087423 */ /* 0x000fc80000000008 */
[----:B------:R-:W-:Y:S01]  /*1110*/  FFMA R14, R11, R8, -0.5 ;  /* 0xbf0000000b0e7423 */ /* 0x000fe20000000008 */
[----:B------:R-:W-:Y:S02]  /*1120*/  FSEL R8, RZ, -23, P0 ;  /* 0xc1b80000ff087808 */ /* 0x000fe40000000000 */
[----:B------:R-:W-:Y:S01]  /*1130*/  ISETP.GT.U32.AND P0, PT, R7, 0x7f7fffff, PT ;  /* 0x7f7fffff0700780c */ /* 0x000fe20003f04070 */
[----:B------:R-:W-:Y:S02]  /*1140*/  FMUL R14, R11, R14 ;  /* 0x0000000e0b0e7220 */ /* 0x000fe40000400000 */
[----:B------:R-:W-:Y:S02]  /*1150*/  FFMA R8, R9, 1.1920928955078125e-07, R8 ;  /* 0x3400000009087823 */ /* 0x000fe40000000008 */
[----:B------:R-:W-:-:S04]  /*1160*/  FFMA R11, R11, R14, R11 ;  /* 0x0000000e0b0b7223 */ /* 0x000fc8000000000b */
[----:B------:R-:W-:-:S04]  /*1170*/  FFMA R8, R8, 0.69314718246459960938, R11 ;  /* 0x3f31721808087823 */ /* 0x000fc8000000000b */
[C---:B------:R-:W-:Y:S01]  /*1180*/  @P0 FFMA R8, R7.reuse, R12, +INF ;  /* 0x7f80000007080423 */ /* 0x040fe2000000000c */
[----:B------:R-:W-:-:S04]  /*1190*/  FSETP.NEU.AND P0, PT, R7, RZ, PT ;  /* 0x000000ff0700720b */ /* 0x000fc80003f0d000 */
[----:B------:R-:W-:-:S05]  /*11a0*/  FSEL R11, R8, -INF , P0 ;  /* 0xff800000080b7808 */ /* 0x000fca0000000000 */
[----:B------:R-:W-:Y:S01]  /*11b0*/  FADD R11, R10, R11 ;  /* 0x0000000b0a0b7221 */ /* 0x000fe20000000000 */
[----:B------:R-:W-:Y:S06]  /*11c0*/  BRA `(.L_x_21) ;  /* 0x0000000000907947 */ /* 0x000fec0003800000 */
.L_x_22:
        /* <DEDUP_REMOVED lines=35> */
[----:B------:R-:W-:-:S07]  /*1400*/  FADD R11, R8, R9 ;  /* 0x00000009080b7221 */ /* 0x000fce0000000000 */
.L_x_21:
[----:B------:R-:W-:Y:S05]  /*1410*/  BSYNC.RECONVERGENT B1 ;  /* 0x0000000000017941 */ /* 0x000fea0003800200 */
.L_x_20:
[----:B------:R-:W2:Y:S01]  /*1420*/  LDG.E R7, desc[UR6][R2.64+0x8] ;  /* 0x0000080602077981 */ /* 0x000ea2000c1e1900 */
[----:B------:R-:W-:Y:S01]  /*1430*/  BSSY.RECONVERGENT B1, `(.L_x_23) ;  /* 0x0000072000017945 */ /* 0x000fe20003800200 */
[----:B------:R-:W-:Y:S02]  /*1440*/  MOV R9, R11 ;  /* 0x0000000b00097202 */ /* 0x000fe40000000f00 */
[----:B--2---:R-:W-:-:S13]  /*1450*/  FSETP.GT.AND P0, PT, R7, RZ, PT ;  /* 0x000000ff0700720b */ /* 0x004fda0003f04000 */
[----:B------:R-:W-:Y:S05]  /*1460*/  @!P0 BRA `(.L_x_24) ;  /* 0x0000000400b88947 */ /* 0x000fea0003800000 */
[----:B------:R-:W0:Y:S02]  /*1470*/  LDC.64 R12, c[0x0][0x390] ;  /* 0x0000e400ff0c7b82 */ /* 0x000e240000000a00 */
[----:B0-----:R0:W2:Y:S01]  /*1480*/  LDG.E R9, desc[UR6][R12.64+0x9c] ;  /* 0x00009c060c097981 */ /* 0x0010a2000c1e1900 */
[----:B------:R-:W-:-:S13]  /*1490*/  FSETP.GEU.AND P0, PT, R7, 1.175494350822287508e-38, PT ;  /* 0x008000000700780b */ /* 0x000fda0003f0e000 */
[----:B------:R-:W-:-:S05]  /*14a0*/  @!P0 FMUL R7, R7, 8388608 ;  /* 0x4b00000007078820 */ /* 0x000fca0000400000 */
[----:B------:R-:W-:-:S04]  /*14b0*/  IADD3 R8, PT, PT, R7, -0x3f2aaaab, RZ ;  /* 0xc0d5555507087810 */ /* 0x000fc80007ffe0ff */
[----:B------:R-:W-:Y:S01]  /*14c0*/  LOP3.LUT R14, R8, 0xff800000, RZ, 0xc0, !PT ;  /* 0xff800000080e7812 */ /* 0x000fe200078ec0ff */
[----:B------:R-:W-:-:S03]  /*14d0*/  HFMA2 R8, -RZ, RZ, 1.5048828125, 33.21875 ;  /* 0x3e055027ff087431 */ /* 0x000fc600000001ff */
[-C--:B------:R-:W-:Y:S02]  /*14e0*/  IADD3 R10, PT, PT, R7, -R14.reuse, RZ ;  /* 0x8000000e070a7210 */ /* 0x080fe40007ffe0ff */
[----:B0-----:R-:W-:-:S03]  /*14f0*/  I2FP.F32.S32 R13, R14 ;  /* 0x0000000e000d7245 */ /* 0x001fc60000201400 */
        /* <DEDUP_REMOVED lines=12> */
[----:B------:R-:W-:Y:S01]  /*15c0*/  FFMA R13, R13, 1.1920928955078125e-07, R10 ;  /* 0x340000000d0d7823 */ /* 0x000fe2000000000a */
[----:B------:R-:W-:Y:S01]  /*15d0*/  MOV R10, 0x7f800000 ;  /* 0x7f800000000a7802 */ /* 0x000fe20000000f00 */
[----:B------:R-:W-:-:S04]  /*15e0*/  FFMA R12, R15, R12, R15 ;  /* 0x0000000c0f0c7223 */ /* 0x000fc8000000000f */
[----:B------:R-:W-:-:S04]  /*15f0*/  FFMA R12, R13, 0.69314718246459960938, R12 ;  /* 0x3f3172180d0c7823 */ /* 0x000fc8000000000c */
        /* <DEDUP_REMOVED lines=49> */
.L_x_25:
        /* <DEDUP_REMOVED lines=36> */
.L_x_24:
[----:B------:R-:W-:Y:S05]  /*1b50*/  BSYNC.RECONVERGENT B1 ;  /* 0x0000000000017941 */ /* 0x000fea0003800200 */
.L_x_23:
[----:B------:R-:W2:Y:S01]  /*1b60*/  LDG.E R2, desc[UR6][R2.64+0xc] ;  /* 0x00000c0602027981 */ /* 0x000ea2000c1e1900 */
        /* <DEDUP_REMOVED lines=20> */
[----:B0-----:R-:W-:Y:S01]  /*1cb0*/  FFMA R11, R12, R7, -0.5 ;  /* 0xbf0000000c0b7423 */ /* 0x001fe20000000007 */
[----:B------:R-:W-:Y:S02]  /*1cc0*/  FSEL R7, RZ, -23, P0 ;  /* 0xc1b80000ff077808 */ /* 0x000fe40000000000 */
[----:B------:R-:W-:Y:S01]  /*1cd0*/  ISETP.GT.U32.AND P0, PT, R2, 0x7f7fffff, PT ;  /* 0x7f7fffff0200780c */ /* 0x000fe20003f04070 */
[----:B------:R-:W-:Y:S02]  /*1ce0*/  FMUL R11, R12, R11 ;  /* 0x0000000b0c0b7220 */ /* 0x000fe40000400000 */
[----:B------:R-:W-:Y:S02]  /*1cf0*/  FFMA R7, R8, 1.1920928955078125e-07, R7 ;  /* 0x3400000008077823 */ /* 0x000fe40000000007 */
[----:B------:R-:W-:Y:S01]  /*1d00*/  FFMA R12, R12, R11, R12 ;  /* 0x0000000b0c0c7223 */ /* 0x000fe2000000000c */
[----:B------:R-:W-:-:S03]  /*1d10*/  MOV R11, 0x7f800000 ;  /* 0x7f800000000b7802 */ /* 0x000fc60000000f00 */
        /* <DEDUP_REMOVED lines=50> */
.L_x_27:
        /* <DEDUP_REMOVED lines=36> */
.L_x_26:
[----:B------:R-:W-:Y:S05]  /*2280*/  WARPSYNC.ALL ;  /* 0x0000000000007948 */ /* 0x000fea0003800000 */
[----:B------:R-:W0:Y:S01]  /*2290*/  LDC.64 R12, c[0x0][0x3a0] ;  /* 0x0000e800ff0c7b82 */ /* 0x000e220000000a00 */
[----:B------:R-:W-:-:S07]  /*22a0*/  IADD3 R11, PT, PT, R0, -0x1, RZ ;  /* 0xffffffff000b7810 */ /* 0x000fce0007ffe0ff */
[----:B------:R-:W1:Y:S08]  /*22b0*/  LDC.64 R2, c[0x0][0x398] ;  /* 0x0000e600ff027b82 */ /* 0x000e700000000a00 */
[----:B------:R-:W-:Y:S08]  /*22c0*/  BAR.SYNC.DEFER_BLOCKING 0x0 ;  /* 0x0000000000007b1d */ /* 0x000ff00000010000 */
[----:B------:R-:W2:Y:S01]  /*22d0*/  LDC.64 R14, c[0x0][0x3a8] ;  /* 0x0000ea00ff0e7b82 */ /* 0x000ea20000000a00 */
[C---:B0-----:R-:W-:Y:S01]  /*22e0*/  IMAD.WIDE.U32 R12, R11.reuse, 0x4, R12 ;  /* 0x000000040b0c7825 */ /* 0x041fe200078e000c */
[----:B-1----:R-:W3:Y:S04]  /*22f0*/  LDG.E R9, desc[UR6][R2.64] ;  /* 0x0000000602097981 */ /* 0x002ee8000c1e1900 */
[----:B------:R-:W3:Y:S01]  /*2300*/  LDG.E R8, desc[UR6][R12.64] ;  /* 0x000000060c087981 */ /* 0x000ee2000c1e1900 */
[----:B--2---:R-:W-:-:S03]  /*2310*/  IMAD.WIDE.U32 R14, R11, 0x4, R14 ;  /* 0x000000040b0e7825 */ /* 0x004fc600078e000e */
[----:B------:R-:W2:Y:S04]  /*2320*/  LDG.E R17, desc[UR6][R2.64+0xc] ;  /* 0x00000c0602117981 */ /* 0x000ea8000c1e1900 */
[----:B------:R-:W2:Y:S01]  /*2330*/  LDG.E R14, desc[UR6][R14.64] ;  /* 0x000000060e0e7981 */ /* 0x000ea2000c1e1900 */
[----:B------:R-:W-:Y:S01]  /*2340*/  BSSY.RECONVERGENT B1, `(.L_x_28) ;  /* 0x0000058000017945 */ /* 0x000fe20003800200 */
[----:B---3--:R-:W-:-:S05]  /*2350*/  FADD R8, R8, R9 ;  /* 0x0000000908087221 */ /* 0x008fca0000000000 */
[----:B------:R-:W-:Y:S01]  /*2360*/  FSETP.NEU.AND P0, PT, R8, -1.00000001504746621988e+30, PT ;  /* 0xf149f2ca0800780b */ /* 0x000fe20003f0d000 */
[----:B--2---:R-:W-:-:S05]  /*2370*/  FADD R9, R14, R17 ;  /* 0x000000110e097221 */ /* 0x004fca0000000000 */
[----:B------:R-:W-:-:S07]  /*2380*/  MOV R10, R9 ;  /* 0x00000009000a7202 */ /* 0x000fce0000000f00 */
        /* <DEDUP_REMOVED lines=8> */
[----:B------:R-:W-:Y:S01]  /*2410*/  MOV R13, 0x437c0000 ;  /* 0x437c0000000d7802 */ /* 0x000fe20000000f00 */
[----:B------:R-:W-:Y:S02]  /*2420*/  HFMA2 R16, -RZ, RZ, 1.5048828125, 33.21875 ;  /* 0x3e055027ff107431 */ /* 0x000fe400000001ff */
[----:B------:R-:W-:-:S04]  /*2430*/  FFMA.SAT R10, R9, R10, 0.5 ;  /* 0x3f000000090a7423 */ /* 0x000fc8000000200a */
[----:B------:R-:W-:-:S04]  /*2440*/  FFMA.RM R10, R10, R13, 12582913 ;  /* 0x4b4000010a0a7423 */ /* 0x000fc8000000400d */
[----:B------:R-:W-:-:S04]  /*2450*/  FADD R12, R10, -12583039 ;  /* 0xcb40007f0a0c7421 */ /* 0x000fc80000000000 */
[----:B------:R-:W-:-:S04]  /*2460*/  FFMA R12, R9, 1.4426950216293334961, -R12 ;  /* 0x3fb8aa3b090c7823 */ /* 0x000fc8000000080c */
[----:B------:R-:W-:Y:S01]  /*2470*/  FFMA R12, R9, 1.925963033500011079e-08, R12 ;  /* 0x32a57060090c7823 */ /* 0x000fe2000000000c */
[----:B------:R-:W-:-:S05]  /*2480*/  SHF.L.U32 R9, R10, 0x17, RZ ;  /* 0x000000170a097819 */ /* 0x000fca00000006ff */
        /* <DEDUP_REMOVED lines=26> */
[----:B------:R-:W-:-:S05]  /*2630*/  FSEL R9, R10, -INF , P0 ;  /* 0xff8000000a097808 */ /* 0x000fca0000000000 */
[----:B------:R-:W-:Y:S01]  /*2640*/  FADD R10, R8, R9 ;  /* 0x00000009080a7221 */ /* 0x000fe20000000000 */
[----:B------:R-:W-:Y:S06]  /*2650*/  BRA `(.L_x_29) ;  /* 0x0000000000987947 */ /* 0x000fec0003800000 */
.L_x_30:
[----:B------:R-:W-:Y:S02]  /*2660*/  HFMA2 R13, -RZ, RZ, 0.96630859375, -0.0022525787353515625 ;  /* 0x3bbb989dff0d7431 */ /* 0x000fe400000001ff */
[----:B------:R-:W-:Y:S01]  /*2670*/  FADD R8, R8, -R9 ;  /* 0x8000000908087221 */ /* 0x000fe20000000000 */
        /* <DEDUP_REMOVED lines=9> */
[----:B0-----:R-:W-:Y:S01]  /*2710*/  FFMA R8, R8, R13, 1 ;  /* 0x3f80000008087423 */ /* 0x001fe2000000000d */
[----:B------:R-:W-:-:S04]  /*2720*/  MOV R13, 0x7f800000 ;  /* 0x7f800000000d7802 */ /* 0x000fc80000000f00 */
        /* <DEDUP_REMOVED lines=9> */
[C---:B------:R-:W-:Y:S02]  /*27c0*/  FFMA R17, R12.reuse, -R17, 0.14084610342979431152 ;  /* 0x3e1039f60c117423 */ /* 0x040fe40000000811 */
        /* <DEDUP_REMOVED lines=15> */
.L_x_29:
[----:B------:R-:W-:Y:S05]  /*28c0*/  BSYNC.RECONVERGENT B1 ;  /* 0x0000000000017941 */ /* 0x000fea0003800200 */
.L_x_28:
[----:B------:R-:W0:Y:S01]  /*28d0*/  LDC.64 R12, c[0x0][0x3b0] ;  /* 0x0000ec00ff0c7b82 */ /* 0x000e220000000a00 */
[----:B------:R-:W2:Y:S01]  /*28e0*/  LDG.E R8, desc[UR6][R2.64+0x18] ;  /* 0x0000180602087981 */ /* 0x000ea2000c1e1900 */
[----:B0-----:R-:W-:-:S05]  /*28f0*/  IMAD.WIDE.U32 R12, R11, 0x4, R12 ;  /* 0x000000040b0c7825 */ /* 0x001fca00078e000c */
[----:B------:R-:W2:Y:S01]  /*2900*/  LDG.E R9, desc[UR6][R12.64] ;  /* 0x000000060c097981 */ /* 0x000ea2000c1e1900 */
[----:B------:R-:W-:Y:S01]  /*2910*/  FSETP.NEU.AND P0, PT, R10, -1.00000001504746621988e+30, PT ;  /* 0xf149f2ca0a00780b */ /* 0x000fe20003f0d000 */
[----:B------:R-:W-:Y:S01]  /*2920*/  BSSY.RECONVERGENT B1, `(.L_x_31) ;  /* 0x0000056000017945 */ /* 0x000fe20003800200 */
[----:B--2---:R-:W-:-:S05]  /*2930*/  FADD R9, R9, R8 ;  /* 0x0000000809097221 */ /* 0x004fca0000000000 */
[----:B------:R-:W-:-:S06]  /*2940*/  MOV R17, R9 ;  /* 0x0000000900117202 */ /* 0x000fcc0000000f00 */
[----:B------:R-:W-:Y:S05]  /*2950*/  @!P0 BRA `(.L_x_32) ;  /* 0x0000000400488947 */ /* 0x000fea0003800000 */
[----:B------:R-:W-:Y:S02]  /*2960*/  FSETP.NEU.AND P0, PT, R9, -1.00000001504746621988e+30, PT ;  /* 0xf149f2ca0900780b */ /* 0x000fe40003f0d000 */
[----:B------:R-:W-:-:S11]  /*2970*/  MOV R17, R10 ;  /* 0x0000000a00117202 */ /* 0x000fd60000000f00 */
[----:B------:R-:W-:Y:S05]  /*2980*/  @!P0 BRA `(.L_x_32) ;  /* 0x00000004003c8947 */ /* 0x000fea0003800000 */
[----:B------:R-:W-:-:S13]  /*2990*/  FSETP.GT.AND P0, PT, R10, R9, PT ;  /* 0x000000090a00720b */ /* 0x000fda0003f04000 */
[----:B------:R-:W-:Y:S05]  /*29a0*/  @!P0 BRA `(.L_x_33) ;  /* 0x00000000009c8947 */ /* 0x000fea0003800000 */
[----:B------:R-:W-:Y:S02]  /*29b0*/  HFMA2 R8, -RZ, RZ, 0.96630859375, -0.0022525787353515625 ;  /* 0x3bbb989dff087431 */ /* 0x000fe400000001ff */
[----:B------:R-:W-:Y:S01]  /*29c0*/  FADD R9, R9, -R10 ;  /* 0x8000000a09097221 */ /* 0x000fe20000000000 */
[----:B------:R-:W-:Y:S01]  /*29d0*/  MOV R13, 0x437c0000 ;  /* 0x437c0000000d7802 */ /* 0x000fe20000000f00 */
[----:B------:R-:W-:Y:S02]  /*29e0*/  HFMA2 R15, -RZ, RZ, 1.5048828125, 33.21875 ;  /* 0x3e055027ff0f7431 */ /* 0x000fe400000001ff */
        /* <DEDUP_REMOVED lines=13> */
[----:B------:R-:W-:Y:S02]  /*2ac0*/  I2FP.F32.S32 R12, R13 ;  /* 0x0000000d000c7245 */ /* 0x000fe40000201400 */
[----:B------:R-:W-:Y:S01]  /*2ad0*/  MOV R13, 0x7f800000 ;  /* 0x7f800000000d7802 */ /* 0x000fe20000000f00 */
        /* <DEDUP_REMOVED lines=20> */
.L_x_33:
[----:B------:R-:W-:Y:S02]  /*2c20*/  HFMA2 R13, -RZ, RZ, 0.96630859375, -0.0022525787353515625 ;  /* 0x3bbb989dff0d7431 */ /* 0x000fe400000001ff */
[----:B------:R-:W-:Y:S01]  /*2c30*/  FADD R10, -R9, R10 ;  /* 0x0000000a090a7221 */ /* 0x000fe20000000100 */
[----:B------:R-:W-:Y:S01]  /*2c40*/  MOV R15, 0x437c0000 ;  /* 0x437c0000000f7802 */ /* 0x000fe20000000f00 */
[----:B------:R-:W-:Y:S02]  /*2c50*/  HFMA2 R17, -RZ, RZ, 1.5048828125, 33.21875 ;  /* 0x3e055027ff117431 */ /* 0x000fe400000001ff */
[----:B------:R-:W-:-:S04]  /*2c60*/  FFMA.SAT R8, R10, R13, 0.5 ;  /* 0x3f0000000a087423 */ /* 0x000fc8000000200d */
[----:B------:R-:W-:-:S04]  /*2c70*/  FFMA.RM R8, R8, R15, 12582913 ;  /* 0x4b40000108087423 */ /* 0x000fc8000000400f */
[C---:B------:R-:W-:Y:S01]  /*2c80*/  FADD R13, R8.reuse, -12583039 ;  /* 0xcb40007f080d7421 */ /* 0x040fe20000000000 */
[----:B------:R-:W-:-:S03]  /*2c90*/  SHF.L.U32 R8, R8, 0x17, RZ ;  /* 0x0000001708087819 */ /* 0x000fc600000006ff */
[----:B------:R-:W-:-:S04]  /*2ca0*/  FFMA R13, R10, 1.4426950216293334961, -R13 ;  /* 0x3fb8aa3b0a0d7823 */ /* 0x000fc8000000080d */
[----:B------:R-:W-:-:S06]  /*2cb0*/  FFMA R13, R10, 1.925963033500011079e-08, R13 ;  /* 0x32a570600a0d7823 */ /* 0x000fcc000000000d */
        /* <DEDUP_REMOVED lines=28> */
.L_x_32:
[----:B------:R-:W-:Y:S05]  /*2e80*/  BSYNC.RECONVERGENT B1 ;  /* 0x0000000000017941 */ /* 0x000fea0003800200 */
.L_x_31:
[----:B------:R-:W0:Y:S01]  /*2e90*/  LDC.64 R8, c[0x0][0x3b8] ;  /* 0x0000ee00ff087b82 */ /* 0x000e220000000a00 */
[----:B------:R-:W2:Y:S04]  /*2ea0*/  LDG.E R19, desc[UR6][R2.64+0x4] ;  /* 0x0000040602137981 */ /* 0x000ea8000c1e1900 */
[----:B------:R-:W3:Y:S03]  /*2eb0*/  LDG.E R16, desc[UR6][R2.64+0x10] ;  /* 0x0000100602107981 */ /* 0x000ee6000c1e1900 */
[----:B------:R-:W1:Y:S01]  /*2ec0*/  LDC.64 R14, c[0x0][0x3c0] ;  /* 0x0000f000ff0e7b82 */ /* 0x000e620000000a00 */
[----:B0-----:R-:W-:-:S05]  /*2ed0*/  IMAD.WIDE.U32 R12, R11, 0x4, R8 ;  /* 0x000000040b0c7825 */ /* 0x001fca00078e0008 */
[----:B------:R-:W2:Y:S01]  /*2ee0*/  LDG.E R10, desc[UR6][R12.64] ;  /* 0x000000060c0a7981 */ /* 0x000ea2000c1e1900 */
[----:B-1----:R-:W-:-:S05]  /*2ef0*/  IMAD.WIDE.U32 R14, R11, 0x4, R14 ;  /* 0x000000040b0e7825 */ /* 0x002fca00078e000e */
[----:B------:R-:W3:Y:S01]  /*2f00*/  LDG.E R11, desc[UR6][R14.64] ;  /* 0x000000060e0b7981 */ /* 0x000ee2000c1e1900 */
[----:B------:R-:W-:Y:S01]  /*2f10*/  BSSY.RECONVERGENT B1, `(.L_x_34) ;  /* 0x0000059000017945 */ /* 0x000fe20003800200 */
[----:B------:R-:W-:Y:S01]  /*2f20*/  FADD R6, R6, R17 ;  /* 0x0000001106067221 */ /* 0x000fe20000000000 */
[----:B--2---:R-:W-:-:S05]  /*2f30*/  FADD R10, R10, R19 ;  /* 0x000000130a0a7221 */ /* 0x004fca0000000000 */
[----:B------:R-:W-:Y:S01]  /*2f40*/  FSETP.NEU.AND P0, PT, R10, -1.00000001504746621988e+30, PT ;  /* 0xf149f2ca0a00780b */ /* 0x000fe20003f0d000 */
[----:B---3--:R-:W-:-:S05]  /*2f50*/  FADD R11, R11, R16 ;  /* 0x000000100b0b7221 */ /* 0x008fca0000000000 */
        /* <DEDUP_REMOVED lines=46> */
.L_x_36:
        /* <DEDUP_REMOVED lines=38> */
.L_x_35:
[----:B------:R-:W-:Y:S05]  /*34a0*/  BSYNC.RECONVERGENT B1 ;  /* 0x0000000000017941 */ /* 0x000fea0003800200 */
.L_x_34:
[----:B------:R-:W0:Y:S01]  /*34b0*/  LDC.64 R12, c[0x0][0x3c8] ;  /* 0x0000f200ff0c7b82 */ /* 0x000e220000000a00 */
[C---:B------:R-:W-:Y:S01]  /*34c0*/  IMAD.WIDE.U32 R10, R0.reuse, 0x4, R8 ;  /* 0x00000004000a7825 */ /* 0x040fe200078e0008 */
[----:B------:R-:W2:Y:S04]  /*34d0*/  LDG.E R15, desc[UR6][R2.64+0x20] ;  /* 0x00002006020f7981 */ /* 0x000ea8000c1e1900 */
[----:B------:R-:W3:Y:S04]  /*34e0*/  LDG.E R9, desc[UR6][R2.64+0x8] ;  /* 0x0000080602097981 */ /* 0x000ee8000c1e1900 */
[----:B------:R-:W3:Y:S01]  /*34f0*/  LDG.E R8, desc[UR6][R10.64] ;  /* 0x000000060a087981 */ /* 0x000ee2000c1e1900 */
[----:B0-----:R-:W-:-:S06]  /*3500*/  IMAD.WIDE.U32 R12, R0, 0x4, R12 ;  /* 0x00000004000c7825 */ /* 0x001fcc00078e000c */
[----:B------:R-:W2:Y:S01]  /*3510*/  LDG.E R12, desc[UR6][R12.64] ;  /* 0x000000060c0c7981 */ /* 0x000ea2000c1e1900 */
[----:B------:R-:W-:Y:S01]  /*3520*/  BSSY.RECONVERGENT B1, `(.L_x_37) ;  /* 0x0000059000017945 */ /* 0x000fe20003800200 */
[----:B------:R-:W-:Y:S01]  /*3530*/  FADD R7, R16, R7 ;  /* 0x0000000710077221 */ /* 0x000fe20000000000 */
        /* <DEDUP_REMOVED lines=26> */
[CC--:B------:R-:W-:Y:S02]  /*36e0*/  IADD3 R3, PT, PT, R2.reuse, -R9.reuse, RZ ;  /* 0x8000000902037210 */ /* 0x0c0fe40007ffe0ff */
[----:B------:R-:W-:Y:S02]  /*36f0*/  I2FP.F32.S32 R10, R9 ;  /* 0x00000009000a7245 */ /* 0x000fe40000201400 */
[----:B------:R-:W-:Y:S01]  /*3700*/  MOV R9, 0x7f800000 ;  /* 0x7f80000000097802 */ /* 0x000fe20000000f00 */
[----:B------:R-:W-:Y:S01]  /*3710*/  FADD R11, R3, -1 ;  /* 0xbf800000030b7421 */ /* 0x000fe20000000000 */
[----:B------:R-:W-:Y:S02]  /*3720*/  FSEL R3, RZ, -23, P0 ;  /* 0xc1b80000ff037808 */ /* 0x000fe40000000000 */
[----:B------:R-:W-:Y:S01]  /*3730*/  ISETP.GT.U32.AND P0, PT, R2, 0x7f7fffff, PT ;  /* 0x7f7fffff0200780c */ /* 0x000fe20003f04070 */
[----:B------:R-:W-:Y:S02]  /*3740*/  FFMA R12, R11, -R12, 0.14084610342979431152 ;  /* 0x3e1039f60b0c7423 */ /* 0x000fe4000000080c */
[----:B------:R-:W-:-:S02]  /*3750*/  FFMA R3, R10, 1.1920928955078125e-07, R3 ;  /* 0x340000000a037823 */ /* 0x000fc40000000003 */
        /* <DEDUP_REMOVED lines=15> */
.L_x_39:
        /* <DEDUP_REMOVED lines=12> */
[----:B------:R-:W-:-:S04]  /*3910*/  FSETP.GEU.AND P0, PT, R2, 1.175494350822287508e-38, PT ;  /* 0x008000000200780b */ /* 0x000fc80003f0e000 */
[----:B------:R-:W-:-:S09]  /*3920*/  FSEL R3, RZ, -23, P0 ;  /* 0xc1b80000ff037808 */ /* 0x000fd20000000000 */
[----:B------:R-:W-:-:S05]  /*3930*/  @!P0 FMUL R2, R2, 8388608 ;  /* 0x4b00000002028820 */ /* 0x000fca0000400000 */
[C---:B------:R-:W-:Y:S02]  /*3940*/  IADD3 R8, PT, PT, R2.reuse, -0x3f2aaaab, RZ ;  /* 0xc0d5555502087810 */ /* 0x040fe40007ffe0ff */
[----:B------:R-:W-:Y:S02]  /*3950*/  ISETP.GT.U32.AND P0, PT, R2, 0x7f7fffff, PT ;  /* 0x7f7fffff0200780c */ /* 0x000fe40003f04070 */
[----:B------:R-:W-:-:S04]  /*3960*/  LOP3.LUT R11, R8, 0xff800000, RZ, 0xc0, !PT ;  /* 0xff800000080b7812 */ /* 0x000fc800078ec0ff */
[----:B------:R-:W-:-:S05]  /*3970*/  IADD3 R8, PT, PT, R2, -R11, RZ ;  /* 0x8000000b02087210 */ /* 0x000fca0007ffe0ff */
[----:B------:R-:W-:Y:S01]  /*3980*/  FADD R10, R8, -1 ;  /* 0xbf800000080a7421 */ /* 0x000fe20000000000 */
[----:B------:R-:W-:Y:S02]  /*3990*/  I2FP.F32.S32 R8, R11 ;  /* 0x0000000b00087245 */ /* 0x000fe40000201400 */
[----:B------:R-:W-:Y:S01]  /*39a0*/  MOV R11, 0x7f800000 ;  /* 0x7f800000000b7802 */ /* 0x000fe20000000f00 */
        /* <DEDUP_REMOVED lines=16> */
.L_x_38:
[----:B------:R-:W-:Y:S05]  /*3ab0*/  BSYNC.RECONVERGENT B1 ;  /* 0x0000000000017941 */ /* 0x000fea0003800200 */
.L_x_37:
[----:B------:R-:W0:Y:S01]  /*3ac0*/  LDC.64 R2, c[0x0][0x3d0] ;  /* 0x0000f400ff027b82 */ /* 0x000e220000000a00 */
[----:B------:R-:W1:Y:S07]  /*3ad0*/  LDCU UR4, c[0x0][0x3e8] ;  /* 0x00007d00ff0477ac */ /* 0x000e6e0008000800 */
[----:B------:R-:W2:Y:S08]  /*3ae0*/  LDC.64 R8, c[0x0][0x3d8] ;  /* 0x0000f600ff087b82 */ /* 0x000eb00000000a00 */
[----:B------:R-:W3:Y:S08]  /*3af0*/  LDC.64 R10, c[0x0][0x3e0] ;  /* 0x0000f800ff0a7b82 */ /* 0x000ef00000000a00 */
[----:B------:R-:W-:Y:S01]  /*3b00*/  BAR.SYNC.DEFER_BLOCKING 0x0 ;  /* 0x0000000000007b1d */ /* 0x000fe20000010000 */
[C---:B-1----:R-:W-:Y:S01]  /*3b10*/  ISETP.NE.AND P0, PT, R0.reuse, UR4, PT ;  /* 0x0000000400007c0c */ /* 0x042fe2000bf05270 */
[----:B0-----:R-:W-:-:S04]  /*3b20*/  IMAD.WIDE.U32 R2, R0, 0x4, R2 ;  /* 0x0000000400027825 */ /* 0x001fc800078e0002 */
[----:B--2---:R-:W-:-:S04]  /*3b30*/  IMAD.WIDE.U32 R8, R0, 0x4, R8 ;  /* 0x0000000400087825 */ /* 0x004fc800078e0008 */
[----:B---3--:R-:W-:Y:S01]  /*3b40*/  IMAD.WIDE.U32 R10, R0, 0x4, R10 ;  /* 0x00000004000a7825 */ /* 0x008fe200078e000a */
[----:B------:R0:W-:Y:S04]  /*3b50*/  STG.E desc[UR6][R2.64], R6 ;  /* 0x0000000602007986 */ /* 0x0001e8000c101906 */
[----:B------:R0:W-:Y:S04]  /*3b60*/  STG.E desc[UR6][R8.64], R7 ;  /* 0x0000000708007986 */ /* 0x0001e8000c101906 */
[----:B------:R0:W-:Y:S01]  /*3b70*/  STG.E desc[UR6][R10.64], R15 ;  /* 0x0000000f0a007986 */ /* 0x0001e2000c101906 */
[----:B------:R-:W-:Y:S05]  /*3b80*/  @P0 BRA `(.L_x_9) ;  /* 0x0000000800c40947 */ /* 0x000fea0003800000 */
[----:B0-----:R-:W0:Y:S02]  /*3b90*/  LDC.64 R2, c[0x0][0x3f0] ;  /* 0x0000fc00ff027b82 */ /* 0x001e240000000a00 */
[----:B0-----:R0:W5:Y:S01]  /*3ba0*/  LDG.E R0, desc[UR6][R2.64] ;  /* 0x0000000602007981 */ /* 0x001162000c1e1900 */
[----:B------:R-:W-:Y:S01]  /*3bb0*/  FSETP.NEU.AND P0, PT, R6, -1.00000001504746621988e+30, PT ;  /* 0xf149f2ca0600780b */ /* 0x000fe20003f0d000 */
[----:B------:R-:W-:Y:S01]  /*3bc0*/  BSSY.RECONVERGENT B1, `(.L_x_40) ;  /* 0x0000055000017945 */ /* 0x000fe20003800200 */
[----:B------:R-:W-:-:S11]  /*3bd0*/  MOV R9, R7 ;  /* 0x0000000700097202 */ /* 0x000fd60000000f00 */
[----:B0-----:R-:W-:Y:S05]  /*3be0*/  @!P0 BRA `(.L_x_41) ;  /* 0x0000000400488947 */ /* 0x001fea0003800000 */
        /* <DEDUP_REMOVED lines=44> */
.L_x_42:
        /* <DEDUP_REMOVED lines=38> */
.L_x_41:
[----:B------:R-:W-:Y:S05]  /*4110*/  BSYNC.RECONVERGENT B1 ;  /* 0x0000000000017941 */ /* 0x000fea0003800200 */
.L_x_40:
[----:B-----5:R-:W-:Y:S02]  /*4120*/  FSETP.NEU.AND P0, PT, R0, -1.00000001504746621988e+30, PT ;  /* 0xf149f2ca0000780b */ /* 0x020fe40003f0d000 */
[----:B------:R-:W-:-:S11]  /*4130*/  MOV R7, R9 ;  /* 0x0000000900077202 */ /* 0x000fd60000000f00 */
[----:B------:R-:W-:Y:S05]  /*4140*/  @!P0 BRA `(.L_x_43) ;  /* 0x0000000400508947 */ /* 0x000fea0003800000 */
[----:B------:R-:W-:Y:S01]  /*4150*/  FSETP.NEU.AND P0, PT, R9, -1.00000001504746621988e+30, PT ;  /* 0xf149f2ca0900780b */ /* 0x000fe20003f0d000 */
[----:B------:R-:W-:Y:S01]  /*4160*/  BSSY.RECONVERGENT B1, `(.L_x_43) ;  /* 0x0000052000017945 */ /* 0x000fe20003800200 */
        /* <DEDUP_REMOVED lines=43> */
.L_x_45:
        /* <DEDUP_REMOVED lines=38> */
.L_x_44:
[----:B------:R-:W-:Y:S05]  /*4680*/  BSYNC.RECONVERGENT B1 ;  /* 0x0000000000017941 */ /* 0x000fea0003800200 */
.L_x_43:
[----:B------:R2:W-:Y:S02]  /*4690*/  STG.E desc[UR6][R2.64], R7 ;  /* 0x0000000702007986 */ /* 0x0005e4000c101906 */
.L_x_9:
[----:B-1----:R-:W-:Y:S05]  /*46a0*/  BSYNC.RECONVERGENT B0 ;  /* 0x0000000000007941 */ /* 0x002fea0003800200 */
.L_x_8:
[----:B------:R-:W1:Y:S01]  /*46b0*/  LDCU UR4, c[0x0][0x3ec] ;  /* 0x00007d80ff0477ac */ /* 0x000e620008000800 */
[----:B------:R-:W-:-:S04]  /*46c0*/  IADD3 R5, PT, PT, R4, R5, RZ ;  /* 0x0000000504057210 */ /* 0x000fc80007ffe0ff */
[----:B-1----:R-:W-:-:S13]  /*46d0*/  ISETP.GT.AND P0, PT, R5, UR4, PT ;  /* 0x0000000405007c0c */ /* 0x002fda000bf04270 */
[----:B------:R-:W-:Y:S05]  /*46e0*/  @!P0 BRA `(.L_x_46) ;  /* 0xffffffb800708947 */ /* 0x000fea000383ffff */
[----:B------:R-:W-:Y:S05]  /*46f0*/  EXIT ;  /* 0x000000000000794d */ /* 0x000fea0003800000 */
.L_x_47:
        /* <DEDUP_REMOVED lines=16> */
.L_x_51:


//--------------------- .nv.shared.reserved.0     --------------------------
	.section	.nv.shared.reserved.0,"aw",@nobits
	.weak		__nv_reservedSMEM_offset_0_alias
	.size		__nv_reservedSMEM_offset_0_alias, 0, 64
	.other		__nv_reservedSMEM_offset_0_alias,@"STO_CUDA_RESERVED_SHARED STV_DEFAULT"
__nv_reservedSMEM_offset_0_alias:
	.zero		0
	.zero		64


//--------------------- .nv.constant0._Z19initializeAnsKernelPf --------------------------
	.section	.nv.constant0._Z19initializeAnsKernelPf,"a",@progbits
	.sectionflags	@""
	.align	4
.nv.constant0._Z19initializeAnsKernelPf:
	.zero		904


//--------------------- .nv.constant0._Z18initializeDPKernelPfS_S_S_S_S_S_S_S_i --------------------------
	.section	.nv.constant0._Z18initializeDPKernelPfS_S_S_S_S_S_S_S_i,"a",@progbits
	.sectionflags	@""
	.align	4
.nv.constant0._Z18initializeDPKernelPfS_S_S_S_S_S_S_S_i:
	.zero		972


//--------------------- .nv.constant0._Z20pairHMMForwardKernelPKfPKcS0_S0_PfS3_S3_S3_S3_S3_S3_S3_S3_iiS3_ --------------------------
	.section	.nv.constant0._Z20pairHMMForwardKernelPKfPKcS0_S0_PfS3_S3_S3_S3_S3_S3_S3_S3_iiS3_,"a",@progbits
	.sectionflags	@""
	.align	4
.nv.constant0._Z20pairHMMForwardKernelPKfPKcS0_S0_PfS3_S3_S3_S3_S3_S3_S3_S3_iiS3_:
	.zero		1016


//--------------------- SYMBOLS --------------------------

	.type		.nv.reservedSmem.offset0,@object
	.size		.nv.reservedSmem.offset0,0x4
